	.target	sm_90a

	.elftype	@"ET_EXEC"


//--------------------- .note.nv.tkinfo           --------------------------
	.section	.note.nv.tkinfo,"",@"SHT_NOTE"
	.sectionflags	@"SHF_NOTE_NV_TKINFO"
	.tkinfo
        /*0018*/ 	.word	0x00000002
        /*0030*/ 	.string	""
        /*0030*/ 	.string	"ptxas"
        /*0030*/ 	.string	"Cuda compilation tools, release 13.0, V13.0.88"
        /*0030*/ 	.string	"Build cuda_13.0.r13.0/compiler.36424714_0"
        /*0030*/ 	.string	"-arch sm_90a -m 64 "



//--------------------- .note.nv.cuinfo           --------------------------
	.section	.note.nv.cuinfo,"",@"SHT_NOTE"
	.sectionflags	@"SHF_NOTE_NV_CUINFO"
        /*0018*/ 	.short	0x0002
        /*001a*/ 	.short	0x005a
        /*001c*/ 	.short	0x0082
	.zero		2


//--------------------- .nv.info                  --------------------------
	.section	.nv.info,"",@"SHT_CUDA_INFO"
	.align	4


	//----- nvinfo : EIATTR_REGCOUNT
	.align		4
        /*0000*/ 	.byte	0x04, 0x2f
        /*0002*/ 	.short	(.L_15 - .L_14)
	.align		4
.L_14:
        /*0004*/ 	.word	index@(_ZN7cutlass13device_kernelINS_4gemm6kernel13GemmUniversalIN4cute5tupleIJiiiiEEENS1_10collective13CollectiveMmaINS1_34MainloopSm90TmaGmmaWarpSpecializedILi9ENS5_IJNS4_1CILi1EEENSA_ILi4EEESB_EEENS1_35KernelTmaWarpSpecializedCooperativeEEENS5_IJNSA_ILi256EEENSA_ILi128EEENSA_ILi64EEEEEEaNS5_IJlSB_lEEEaSK_NS4_8TiledMMAINS4_8MMA_AtomIJNS4_4SM904GMMA27MMA_64x128x32_S32S8S8_SS_TNEEEENS4_6LayoutINS5_IJNSA_ILi2EEESB_SB_EEENS5_IJSB_NSA_ILi0EEESU_EEEEENS5_IJNS4_10UnderscoreESX_SX_EEEEENS4_23SM90_TMA_LOAD_MULTICASTENS4_14ComposedLayoutINS4_7SwizzleILi2ELi4ELi3EEENS4_18smem_ptr_flag_bitsILi8EEENSR_INS5_IJNSA_ILi8EEESI_EEENS5_IJSI_SB_EEEEEEEvNS4_8identityENS4_13SM90_TMA_LOADES1A_vS1B_EENS_8epilogue10collective6detail29Sm90TmaWarpSpecializedAdapterINS1F_15DefaultEpilogueIaSK_SK_NS1E_6thread17LinearCombinationIaLi1EiiLNS1J_9ScaleType4KindE0ELNS_15FloatRoundStyleE2EaEENS1_15EpilogueDefaultEEEEEvvEEEEvNT_6ParamsE)
        /*0008*/ 	.word	0x000000a8


	//----- nvinfo : EIATTR_FRAME_SIZE
	.align		4
.L_15:
        /*000c*/ 	.byte	0x04, 0x11
        /*000e*/ 	.short	(.L_17 - .L_16)
	.align		4
.L_16:
        /*0010*/ 	.word	index@(_ZN7cutlass13device_kernelINS_4gemm6kernel13GemmUniversalIN4cute5tupleIJiiiiEEENS1_10collective13CollectiveMmaINS1_34MainloopSm90TmaGmmaWarpSpecializedILi9ENS5_IJNS4_1CILi1EEENSA_ILi4EEESB_EEENS1_35KernelTmaWarpSpecializedCooperativeEEENS5_IJNSA_ILi256EEENSA_ILi128EEENSA_ILi64EEEEEEaNS5_IJlSB_lEEEaSK_NS4_8TiledMMAINS4_8MMA_AtomIJNS4_4SM904GMMA27MMA_64x128x32_S32S8S8_SS_TNEEEENS4_6LayoutINS5_IJNSA_ILi2EEESB_SB_EEENS5_IJSB_NSA_ILi0EEESU_EEEEENS5_IJNS4_10UnderscoreESX_SX_EEEEENS4_23SM90_TMA_LOAD_MULTICASTENS4_14ComposedLayoutINS4_7SwizzleILi2ELi4ELi3EEENS4_18smem_ptr_flag_bitsILi8EEENSR_INS5_IJNSA_ILi8EEESI_EEENS5_IJSI_SB_EEEEEEEvNS4_8identityENS4_13SM90_TMA_LOADES1A_vS1B_EENS_8epilogue10collective6detail29Sm90TmaWarpSpecializedAdapterINS1F_15DefaultEpilogueIaSK_SK_NS1E_6thread17LinearCombinationIaLi1EiiLNS1J_9ScaleType4KindE0ELNS_15FloatRoundStyleE2EaEENS1_15EpilogueDefaultEEEEEvvEEEEvNT_6ParamsE)
        /*0014*/ 	.word	0x00000000


	//----- nvinfo : EIATTR_MIN_STACK_SIZE
	.align		4
.L_17:
        /*0018*/ 	.byte	0x04, 0x12
        /*001a*/ 	.short	(.L_19 - .L_18)
	.align		4
.L_18:
        /*001c*/ 	.word	index@(_ZN7cutlass13device_kernelINS_4gemm6kernel13GemmUniversalIN4cute5tupleIJiiiiEEENS1_10collective13CollectiveMmaINS1_34MainloopSm90TmaGmmaWarpSpecializedILi9ENS5_IJNS4_1CILi1EEENSA_ILi4EEESB_EEENS1_35KernelTmaWarpSpecializedCooperativeEEENS5_IJNSA_ILi256EEENSA_ILi128EEENSA_ILi64EEEEEEaNS5_IJlSB_lEEEaSK_NS4_8TiledMMAINS4_8MMA_AtomIJNS4_4SM904GMMA27MMA_64x128x32_S32S8S8_SS_TNEEEENS4_6LayoutINS5_IJNSA_ILi2EEESB_SB_EEENS5_IJSB_NSA_ILi0EEESU_EEEEENS5_IJNS4_10UnderscoreESX_SX_EEEEENS4_23SM90_TMA_LOAD_MULTICASTENS4_14ComposedLayoutINS4_7SwizzleILi2ELi4ELi3EEENS4_18smem_ptr_flag_bitsILi8EEENSR_INS5_IJNSA_ILi8EEESI_EEENS5_IJSI_SB_EEEEEEEvNS4_8identityENS4_13SM90_TMA_LOADES1A_vS1B_EENS_8epilogue10collective6detail29Sm90TmaWarpSpecializedAdapterINS1F_15DefaultEpilogueIaSK_SK_NS1E_6thread17LinearCombinationIaLi1EiiLNS1J_9ScaleType4KindE0ELNS_15FloatRoundStyleE2EaEENS1_15EpilogueDefaultEEEEEvvEEEEvNT_6ParamsE)
        /*0020*/ 	.word	0x00000000
.L_19:


//--------------------- .nv.compat                --------------------------
	.section	.nv.compat,"",@"SHT_CUDA_COMPAT_INFO"
	.align	4
        /*0000*/ 	.byte	0x02, 0x09, 0x01, 0x00, 0x02, 0x02, 0x04, 0x00, 0x02, 0x05, 0x05, 0x00, 0x03, 0x07, 0x01, 0x01
        /*0010*/ 	.byte	0x02, 0x03, 0x01, 0x00, 0x02, 0x06, 0x01, 0x00, 0x04, 0x0b, 0x08, 0x00, 0x00, 0x00, 0x00, 0x00
        /*0020*/ 	.byte	0x00, 0x00, 0x00, 0x00


//--------------------- .nv.info._ZN7cutlass13device_kernelINS_4gemm6kernel13GemmUniversalIN4cute5tupleIJiiiiEEENS1_10collective13CollectiveMmaINS1_34MainloopSm90TmaGmmaWarpSpecializedILi9ENS5_IJNS4_1CILi1EEENSA_ILi4EEESB_EEENS1_35KernelTmaWarpSpecializedCooperativeEEENS5_IJNSA_ILi256EEENSA_ILi128EEENSA_ILi64EEEEEEaNS5_IJlSB_lEEEaSK_NS4_8TiledMMAINS4_8MMA_AtomIJNS4_4SM904GMMA27MMA_64x128x32_S32S8S8_SS_TNEEEENS4_6LayoutINS5_IJNSA_ILi2EEESB_SB_EEENS5_IJSB_NSA_ILi0EEESU_EEEEENS5_IJNS4_10UnderscoreESX_SX_EEEEENS4_23SM90_TMA_LOAD_MULTICASTENS4_14ComposedLayoutINS4_7SwizzleILi2ELi4ELi3EEENS4_18smem_ptr_flag_bitsILi8EEENSR_INS5_IJNSA_ILi8EEESI_EEENS5_IJSI_SB_EEEEEEEvNS4_8identityENS4_13SM90_TMA_LOADES1A_vS1B_EENS_8epilogue10collective6detail29Sm90TmaWarpSpecializedAdapterINS1F_15DefaultEpilogueIaSK_SK_NS1E_6thread17LinearCombinationIaLi1EiiLNS1J_9ScaleType4KindE0ELNS_15FloatRoundStyleE2EaEENS1_15EpilogueDefaultEEEEEvvEEEEvNT_6ParamsE --------------------------
	.section	.nv.info._ZN7cutlass13device_kernelINS_4gemm6kernel13GemmUniversalIN4cute5tupleIJiiiiEEENS1_10collective13CollectiveMmaINS1_34MainloopSm90TmaGmmaWarpSpecializedILi9ENS5_IJNS4_1CILi1EEENSA_ILi4EEESB_EEENS1_35KernelTmaWarpSpecializedCooperativeEEENS5_IJNSA_ILi256EEENSA_ILi128EEENSA_ILi64EEEEEEaNS5_IJlSB_lEEEaSK_NS4_8TiledMMAINS4_8MMA_AtomIJNS4_4SM904GMMA27MMA_64x128x32_S32S8S8_SS_TNEEEENS4_6LayoutINS5_IJNSA_ILi2EEESB_SB_EEENS5_IJSB_NSA_ILi0EEESU_EEEEENS5_IJNS4_10UnderscoreESX_SX_EEEEENS4_23SM90_TMA_LOAD_MULTICASTENS4_14ComposedLayoutINS4_7SwizzleILi2ELi4ELi3EEENS4_18smem_ptr_flag_bitsILi8EEENSR_INS5_IJNSA_ILi8EEESI_EEENS5_IJSI_SB_EEEEEEEvNS4_8identityENS4_13SM90_TMA_LOADES1A_vS1B_EENS_8epilogue10collective6detail29Sm90TmaWarpSpecializedAdapterINS1F_15DefaultEpilogueIaSK_SK_NS1E_6thread17LinearCombinationIaLi1EiiLNS1J_9ScaleType4KindE0ELNS_15FloatRoundStyleE2EaEENS1_15EpilogueDefaultEEEEEvvEEEEvNT_6ParamsE,"",@"SHT_CUDA_INFO"
	.sectionflags	@""
	.align	4


	//----- nvinfo : EIATTR_CUDA_API_VERSION
	.align		4
        /*0000*/ 	.byte	0x04, 0x37
        /*0002*/ 	.short	(.L_21 - .L_20)
.L_20:
        /*0004*/ 	.word	0x00000082


	//----- nvinfo : EIATTR_KPARAM_INFO
	.align		4
.L_21:
        /*0008*/ 	.byte	0x04, 0x17
        /*000a*/ 	.short	(.L_23 - .L_22)
.L_22:
        /*000c*/ 	.word	0x00000000
        /*0010*/ 	.short	0x0000
        /*0012*/ 	.short	0x0070
        /*0014*/ 	.byte	0x00, 0xf0, 0x01, 0x10


	//----- nvinfo : EIATTR_SPARSE_MMA_MASK
	.align		4
.L_23:
        /*0018*/ 	.byte	0x03, 0x50
        /*001a*/ 	.short	0x0000


	//----- nvinfo : EIATTR_MAXREG_COUNT
	.align		4
        /*001c*/ 	.byte	0x03, 0x1b
        /*001e*/ 	.short	0x00a8


	//----- nvinfo : EIATTR_NUM_BARRIERS
	.align		4
        /*0020*/ 	.byte	0x02, 0x4c
        /*0022*/ 	.byte	0x01
	.zero		1


	//----- nvinfo : EIATTR_EXTERNS
	.align		4
        /*0024*/ 	.byte	0x04, 0x0f
        /*0026*/ 	.short	(.L_25 - .L_24)


	//   ....[0]....
	.align		4
.L_24:
        /*0028*/ 	.word	index@(__assertfail)


	//----- nvinfo : EIATTR_MERCURY_ISA_VERSION
	.align		4
.L_25:
        /*002c*/ 	.byte	0x03, 0x5f
        /*002e*/ 	.short	0x0101


	//----- nvinfo : EIATTR_INT_WARP_WIDE_INSTR_OFFSETS
	.align		4
        /*0030*/ 	.byte	0x04, 0x31
        /*0032*/ 	.short	(.L_27 - .L_26)


	//   ....[0]....
.L_26:
        /*0034*/ 	.word	0x00000500


	//   ....[1]....
        /*0038*/ 	.word	0x00000520


	//   ....[2]....
        /*003c*/ 	.word	0x000006e0


	//----- nvinfo : EIATTR_COOP_GROUP_MASK_REGIDS
	.align		4
.L_27:
        /*0040*/ 	.byte	0x04, 0x29
        /*0042*/ 	.short	(.L_29 - .L_28)


	//   ....[0]....
.L_28:
        /*0044*/ 	.word	0xffffffff


	//   ....[1]....
        /*0048*/ 	.word	0xffffffff


	//   ....[2]....
        /*004c*/ 	.word	0xffffffff


	//   ....[3]....
        /*0050*/ 	.word	0xffffffff


	//   ....[4]....
        /*0054*/ 	.word	0xffffffff


	//   ....[5]....
        /*0058*/ 	.word	0xffffffff


	//----- nvinfo : EIATTR_COOP_GROUP_INSTR_OFFSETS
	.align		4
.L_29:
        /*005c*/ 	.byte	0x04, 0x28
        /*005e*/ 	.short	(.L_31 - .L_30)


	//   ....[0]....
.L_30:
        /*0060*/ 	.word	0x00000060


	//   ....[1]....
        /*0064*/ 	.word	0x00000070


	//   ....[2]....
        /*0068*/ 	.word	0x00000130


	//   ....[3]....
        /*006c*/ 	.word	0x000003a0


	//   ....[4]....
        /*0070*/ 	.word	0x00000850


	//   ....[5]....
        /*0074*/ 	.word	0x00001290


	//----- nvinfo : EIATTR_REG_RECONFIG
	.align		4
.L_31:
        /*0078*/ 	.byte	0x01, 0x54
	.zero		2


	//----- nvinfo : EIATTR_SYSCALL_OFFSETS
	.align		4
        /*007c*/ 	.byte	0x04, 0x46
        /*007e*/ 	.short	(.L_33 - .L_32)


	//   ....[0]....
.L_32:
        /*0080*/ 	.word	0x00001460


	//----- nvinfo : EIATTR_MBARRIER_INSTR_OFFSETS
	.align		4
.L_33:
        /*0084*/ 	.byte	0x04, 0x39
        /*0086*/ 	.short	(.L_35 - .L_34)


	//   ....[0]....
.L_34:
        /*0088*/ 	.word	0x00000250
        /*008c*/ 	.word	0x000000ff
        /*0090*/ 	.word	0x00000000
        /*0094*/ 	.short	0x0100
        /*0096*/ 	.byte	0x08
	.zero		1


	//   ....[1]....
        /*0098*/ 	.word	0x00000260
        /*009c*/ 	.word	0x000000ff
        /*00a0*/ 	.word	0x00000048
        /*00a4*/ 	.short	0x0100
        /*00a6*/ 	.byte	0x08
	.zero		1


	//   ....[2]....
        /*00a8*/ 	.word	0x00000270
        /*00ac*/ 	.word	0x000000ff
        /*00b0*/ 	.word	0x00000008
        /*00b4*/ 	.short	0x0100
        /*00b6*/ 	.byte	0x08
	.zero		1


	//   ....[3]....
        /*00b8*/ 	.word	0x00000280
        /*00bc*/ 	.word	0x000000ff
        /*00c0*/ 	.word	0x00000050
        /*00c4*/ 	.short	0x0100
        /*00c6*/ 	.byte	0x08
	.zero		1


	//   ....[4]....
        /*00c8*/ 	.word	0x00000290
        /*00cc*/ 	.word	0x000000ff
        /*00d0*/ 	.word	0x00000010
        /*00d4*/ 	.short	0x0100
        /*00d6*/ 	.byte	0x08
	.zero		1


	//   ....[5]....
        /*00d8*/ 	.word	0x000002a0
        /*00dc*/ 	.word	0x000000ff
        /*00e0*/ 	.word	0x00000058
        /*00e4*/ 	.short	0x0100
        /*00e6*/ 	.byte	0x08
	.zero		1


	//   ....[6]....
        /*00e8*/ 	.word	0x000002b0
        /*00ec*/ 	.word	0x000000ff
        /*00f0*/ 	.word	0x00000018
        /*00f4*/ 	.short	0x0100
        /*00f6*/ 	.byte	0x08
	.zero		1


	//   ....[7]....
        /*00f8*/ 	.word	0x000002c0
        /*00fc*/ 	.word	0x000000ff
        /*0100*/ 	.word	0x00000060
        /*0104*/ 	.short	0x0100
        /*0106*/ 	.byte	0x08
	.zero		1


	//   ....[8]....
        /*0108*/ 	.word	0x000002d0
        /*010c*/ 	.word	0x000000ff
        /*0110*/ 	.word	0x00000020
        /*0114*/ 	.short	0x0100
        /*0116*/ 	.byte	0x08
	.zero		1


	//   ....[9]....
        /*0118*/ 	.word	0x000002e0
        /*011c*/ 	.word	0x000000ff
        /*0120*/ 	.word	0x00000068
        /*0124*/ 	.short	0x0100
        /*0126*/ 	.byte	0x08
	.zero		1


	//   ....[10]....
        /*0128*/ 	.word	0x000002f0
        /*012c*/ 	.word	0x000000ff
        /*0130*/ 	.word	0x00000028
        /*0134*/ 	.short	0x0100
        /*0136*/ 	.byte	0x08
	.zero		1


	//   ....[11]....
        /*0138*/ 	.word	0x00000300
        /*013c*/ 	.word	0x000000ff
        /*0140*/ 	.word	0x00000070
        /*0144*/ 	.short	0x0100
        /*0146*/ 	.byte	0x08
	.zero		1


	//   ....[12]....
        /*0148*/ 	.word	0x00000310
        /*014c*/ 	.word	0x000000ff
        /*0150*/ 	.word	0x00000030
        /*0154*/ 	.short	0x0100
        /*0156*/ 	.byte	0x08
	.zero		1


	//   ....[13]....
        /*0158*/ 	.word	0x00000320
        /*015c*/ 	.word	0x000000ff
        /*0160*/ 	.word	0x00000078
        /*0164*/ 	.short	0x0100
        /*0166*/ 	.byte	0x08
	.zero		1


	//   ....[14]....
        /*0168*/ 	.word	0x00000330
        /*016c*/ 	.word	0x000000ff
        /*0170*/ 	.word	0x00000038
        /*0174*/ 	.short	0x0100
        /*0176*/ 	.byte	0x08
	.zero		1


	//   ....[15]....
        /*0178*/ 	.word	0x00000340
        /*017c*/ 	.word	0x000000ff
        /*0180*/ 	.word	0x00000080
        /*0184*/ 	.short	0x0100
        /*0186*/ 	.byte	0x08
	.zero		1


	//   ....[16]....
        /*0188*/ 	.word	0x00000350
        /*018c*/ 	.word	0x000000ff
        /*0190*/ 	.word	0x00000040
        /*0194*/ 	.short	0x0100
        /*0196*/ 	.byte	0x08
	.zero		1


	//   ....[17]....
        /*0198*/ 	.word	0x00000360
        /*019c*/ 	.word	0x000000ff
        /*01a0*/ 	.word	0x00000088
        /*01a4*/ 	.short	0x0100
        /*01a6*/ 	.byte	0x08
	.zero		1


	//   ....[18]....
        /*01a8*/ 	.word	0x00000790
        /*01ac*/ 	.word	0x000000ff
        /*01b0*/ 	.word	0x000000a0
        /*01b4*/ 	.short	0x0100
        /*01b6*/ 	.byte	0x06
	.zero		1


	//   ....[19]....
        /*01b8*/ 	.word	0x00000800
        /*01bc*/ 	.word	0x000000ff
        /*01c0*/ 	.word	0x000000a8
        /*01c4*/ 	.short	0x0100
        /*01c6*/ 	.byte	0x06
	.zero		1


	//   ....[20]....
        /*01c8*/ 	.word	0x00001530
        /*01cc*/ 	.word	0x00000003
        /*01d0*/ 	.word	0x00000000
        /*01d4*/ 	.short	0x010a
        /*01d6*/ 	.byte	0x3f
	.zero		1


	//   ....[21]....
        /*01d8*/ 	.word	0x00001570
        /*01dc*/ 	.word	0x00000003
        /*01e0*/ 	.word	0x00000000
        /*01e4*/ 	.short	0x010a
        /*01e6*/ 	.byte	0x3f
	.zero		1


	//   ....[22]....
        /*01e8*/ 	.word	0x000018f0
        /*01ec*/ 	.word	0x00000005
        /*01f0*/ 	.word	0x00000000
        /*01f4*/ 	.short	0x010a
        /*01f6*/ 	.byte	0x3f
	.zero		1


	//   ....[23]....
        /*01f8*/ 	.word	0x00001930
        /*01fc*/ 	.word	0x00000005
        /*0200*/ 	.word	0x00000000
        /*0204*/ 	.short	0x010a
        /*0206*/ 	.byte	0x3f
	.zero		1


	//   ....[24]....
        /*0208*/ 	.word	0x00001b50
        /*020c*/ 	.word	0x00000004
        /*0210*/ 	.word	0x00000000
        /*0214*/ 	.short	0x0101
        /*0216*/ 	.byte	0x3f
	.zero		1


	//   ....[25]....
        /*0218*/ 	.word	0x00001d70
        /*021c*/ 	.word	0x00000000
        /*0220*/ 	.word	0x00000000
        /*0224*/ 	.short	0x0101
        /*0226*/ 	.byte	0x3f
	.zero		1


	//   ....[26]....
        /*0228*/ 	.word	0x000093c0
        /*022c*/ 	.word	0x00000017
        /*0230*/ 	.word	0x00000048
        /*0234*/ 	.short	0x010a
        /*0236*/ 	.byte	0x3f
	.zero		1


	//   ....[27]....
        /*0238*/ 	.word	0x00009730
        /*023c*/ 	.word	0x00000003
        /*0240*/ 	.word	0x000000a8
        /*0244*/ 	.short	0x0101
        /*0246*/ 	.byte	0x3f
	.zero		1


	//   ....[28]....
        /*0248*/ 	.word	0x00009e90
        /*024c*/ 	.word	0x00000007
        /*0250*/ 	.word	0x00000000
        /*0254*/ 	.short	0x010a
        /*0256*/ 	.byte	0x3f
	.zero		1


	//   ....[29]....
        /*0258*/ 	.word	0x00009f10
        /*025c*/ 	.word	0x00000008
        /*0260*/ 	.word	0x00000000
        /*0264*/ 	.short	0x010a
        /*0266*/ 	.byte	0x3f
	.zero		1


	//   ....[30]....
        /*0268*/ 	.word	0x00009fa0
        /*026c*/ 	.word	0x00000009
        /*0270*/ 	.word	0x00000000
        /*0274*/ 	.short	0x010a
        /*0276*/ 	.byte	0x3f
	.zero		1


	//   ....[31]....
        /*0278*/ 	.word	0x0000a030
        /*027c*/ 	.word	0x00000008
        /*0280*/ 	.word	0x00000000
        /*0284*/ 	.short	0x010a
        /*0286*/ 	.byte	0x3f
	.zero		1


	//   ....[32]....
        /*0288*/ 	.word	0x0000a0c0
        /*028c*/ 	.word	0x00000009
        /*0290*/ 	.word	0x00000000
        /*0294*/ 	.short	0x010a
        /*0296*/ 	.byte	0x3f
	.zero		1


	//   ....[33]....
        /*0298*/ 	.word	0x0000a150
        /*029c*/ 	.word	0x00000008
        /*02a0*/ 	.word	0x00000000
        /*02a4*/ 	.short	0x010a
        /*02a6*/ 	.byte	0x3f
	.zero		1


	//   ....[34]....
        /*02a8*/ 	.word	0x0000a1e0
        /*02ac*/ 	.word	0x00000009
        /*02b0*/ 	.word	0x00000000
        /*02b4*/ 	.short	0x010a
        /*02b6*/ 	.byte	0x3f
	.zero		1


	//   ....[35]....
        /*02b8*/ 	.word	0x0000a270
        /*02bc*/ 	.word	0x00000006
        /*02c0*/ 	.word	0x00000000
        /*02c4*/ 	.short	0x010a
        /*02c6*/ 	.byte	0x3f
	.zero		1


	//   ....[36]....
        /*02c8*/ 	.word	0x0000a300
        /*02cc*/ 	.word	0x00000003
        /*02d0*/ 	.word	0x00000000
        /*02d4*/ 	.short	0x010a
        /*02d6*/ 	.byte	0x3f
	.zero		1


	//   ....[37]....
        /*02d8*/ 	.word	0x0000a360
        /*02dc*/ 	.word	0x00000003
        /*02e0*/ 	.word	0x00000000
        /*02e4*/ 	.short	0x010a
        /*02e6*/ 	.byte	0x3f
	.zero		1


	//   ....[38]....
        /*02e8*/ 	.word	0x0000a3b0
        /*02ec*/ 	.word	0x00000005
        /*02f0*/ 	.word	0x00000000
        /*02f4*/ 	.short	0x010a
        /*02f6*/ 	.byte	0x3f
	.zero		1


	//   ....[39]....
        /*02f8*/ 	.word	0x0000a480
        /*02fc*/ 	.word	0x00000017
        /*0300*/ 	.word	0x00000048
        /*0304*/ 	.short	0x010a
        /*0306*/ 	.byte	0x3f
	.zero		1


	//   ....[40]....
        /*0308*/ 	.word	0x0000a550
        /*030c*/ 	.word	0x00000007
        /*0310*/ 	.word	0x00000000
        /*0314*/ 	.short	0x010a
        /*0316*/ 	.byte	0x3f
	.zero		1


	//   ....[41]....
        /*0318*/ 	.word	0x0000a5a0
        /*031c*/ 	.word	0x00000008
        /*0320*/ 	.word	0x00000000
        /*0324*/ 	.short	0x010a
        /*0326*/ 	.byte	0x3f
	.zero		1


	//   ....[42]....
        /*0328*/ 	.word	0x0000a5f0
        /*032c*/ 	.word	0x00000009
        /*0330*/ 	.word	0x00000000
        /*0334*/ 	.short	0x010a
        /*0336*/ 	.byte	0x3f
	.zero		1


	//   ....[43]....
        /*0338*/ 	.word	0x0000a640
        /*033c*/ 	.word	0x00000008
        /*0340*/ 	.word	0x00000000
        /*0344*/ 	.short	0x010a
        /*0346*/ 	.byte	0x3f
	.zero		1


	//   ....[44]....
        /*0348*/ 	.word	0x0000a690
        /*034c*/ 	.word	0x00000009
        /*0350*/ 	.word	0x00000000
        /*0354*/ 	.short	0x010a
        /*0356*/ 	.byte	0x3f
	.zero		1


	//   ....[45]....
        /*0358*/ 	.word	0x0000a6e0
        /*035c*/ 	.word	0x00000008
        /*0360*/ 	.word	0x00000000
        /*0364*/ 	.short	0x010a
        /*0366*/ 	.byte	0x3f
	.zero		1


	//   ....[46]....
        /*0368*/ 	.word	0x0000a730
        /*036c*/ 	.word	0x00000009
        /*0370*/ 	.word	0x00000000
        /*0374*/ 	.short	0x010a
        /*0376*/ 	.byte	0x3f
	.zero		1


	//   ....[47]....
        /*0378*/ 	.word	0x0000a780
        /*037c*/ 	.word	0x00000006
        /*0380*/ 	.word	0x00000000
        /*0384*/ 	.short	0x010a
        /*0386*/ 	.byte	0x3f
	.zero		1


	//----- nvinfo : EIATTR_NUM_MBARRIERS
	.align		4
.L_35:
        /*0388*/ 	.byte	0x03, 0x38
        /*038a*/ 	.short	0x0014


	//----- nvinfo : EIATTR_EXIT_INSTR_OFFSETS
	.align		4
        /*038c*/ 	.byte	0x04, 0x1c
        /*038e*/ 	.short	(.L_37 - .L_36)


	//   ....[0]....
.L_36:
        /*0390*/ 	.word	0x000009b0


	//   ....[1]....
        /*0394*/ 	.word	0x000011d0


	//   ....[2]....
        /*0398*/ 	.word	0x00008ad0


	//   ....[3]....
        /*039c*/ 	.word	0x00009030


	//   ....[4]....
        /*03a0*/ 	.word	0x0000a350


	//----- nvinfo : EIATTR_MAX_THREADS
	.align		4
.L_37:
        /*03a4*/ 	.byte	0x04, 0x05
        /*03a6*/ 	.short	(.L_39 - .L_38)
.L_38:
        /*03a8*/ 	.word	0x00000180
        /*03ac*/ 	.word	0x00000001
        /*03b0*/ 	.word	0x00000001


	//----- nvinfo : EIATTR_CRS_STACK_SIZE
	.align		4
.L_39:
        /*03b4*/ 	.byte	0x04, 0x1e
        /*03b6*/ 	.short	(.L_41 - .L_40)
.L_40:
        /*03b8*/ 	.word	0x00000000


	//----- nvinfo : EIATTR_CBANK_PARAM_SIZE
	.align		4
.L_41:
        /*03bc*/ 	.byte	0x03, 0x19
        /*03be*/ 	.short	0x0470


	//----- nvinfo : EIATTR_PARAM_CBANK
	.align		4
        /*03c0*/ 	.byte	0x04, 0x0a
        /*03c2*/ 	.short	(.L_43 - .L_42)
	.align		4
.L_42:
        /*03c4*/ 	.word	index@(.nv.constant0._ZN7cutlass13device_kernelINS_4gemm6kernel13GemmUniversalIN4cute5tupleIJiiiiEEENS1_10collective13CollectiveMmaINS1_34MainloopSm90TmaGmmaWarpSpecializedILi9ENS5_IJNS4_1CILi1EEENSA_ILi4EEESB_EEENS1_35KernelTmaWarpSpecializedCooperativeEEENS5_IJNSA_ILi256EEENSA_ILi128EEENSA_ILi64EEEEEEaNS5_IJlSB_lEEEaSK_NS4_8TiledMMAINS4_8MMA_AtomIJNS4_4SM904GMMA27MMA_64x128x32_S32S8S8_SS_TNEEEENS4_6LayoutINS5_IJNSA_ILi2EEESB_SB_EEENS5_IJSB_NSA_ILi0EEESU_EEEEENS5_IJNS4_10UnderscoreESX_SX_EEEEENS4_23SM90_TMA_LOAD_MULTICASTENS4_14ComposedLayoutINS4_7SwizzleILi2ELi4ELi3EEENS4_18smem_ptr_flag_bitsILi8EEENSR_INS5_IJNSA_ILi8EEESI_EEENS5_IJSI_SB_EEEEEEEvNS4_8identityENS4_13SM90_TMA_LOADES1A_vS1B_EENS_8epilogue10collective6detail29Sm90TmaWarpSpecializedAdapterINS1F_15DefaultEpilogueIaSK_SK_NS1E_6thread17LinearCombinationIaLi1EiiLNS1J_9ScaleType4KindE0ELNS_15FloatRoundStyleE2EaEENS1_15EpilogueDefaultEEEEEvvEEEEvNT_6ParamsE)
        /*03c8*/ 	.short	0x0210
        /*03ca*/ 	.short	0x0470


	//----- nvinfo : EIATTR_SW_WAR
	.align		4
.L_43:
        /*03cc*/ 	.byte	0x04, 0x36
        /*03ce*/ 	.short	(.L_45 - .L_44)
.L_44:
        /*03d0*/ 	.word	0x00000008
.L_45:


//--------------------- .nv.callgraph             --------------------------
	.section	.nv.callgraph,"",@"SHT_CUDA_CALLGRAPH"
	.align	4
	.sectionentsize	8
	.align		4
        /*0000*/ 	.word	0x00000000
	.align		4
        /*0004*/ 	.word	0xffffffff
	.align		4
        /*0008*/ 	.word	index@(_ZN7cutlass13device_kernelINS_4gemm6kernel13GemmUniversalIN4cute5tupleIJiiiiEEENS1_10collective13CollectiveMmaINS1_34MainloopSm90TmaGmmaWarpSpecializedILi9ENS5_IJNS4_1CILi1EEENSA_ILi4EEESB_EEENS1_35KernelTmaWarpSpecializedCooperativeEEENS5_IJNSA_ILi256EEENSA_ILi128EEENSA_ILi64EEEEEEaNS5_IJlSB_lEEEaSK_NS4_8TiledMMAINS4_8MMA_AtomIJNS4_4SM904GMMA27MMA_64x128x32_S32S8S8_SS_TNEEEENS4_6LayoutINS5_IJNSA_ILi2EEESB_SB_EEENS5_IJSB_NSA_ILi0EEESU_EEEEENS5_IJNS4_10UnderscoreESX_SX_EEEEENS4_23SM90_TMA_LOAD_MULTICASTENS4_14ComposedLayoutINS4_7SwizzleILi2ELi4ELi3EEENS4_18smem_ptr_flag_bitsILi8EEENSR_INS5_IJNSA_ILi8EEESI_EEENS5_IJSI_SB_EEEEEEEvNS4_8identityENS4_13SM90_TMA_LOADES1A_vS1B_EENS_8epilogue10collective6detail29Sm90TmaWarpSpecializedAdapterINS1F_15DefaultEpilogueIaSK_SK_NS1E_6thread17LinearCombinationIaLi1EiiLNS1J_9ScaleType4KindE0ELNS_15FloatRoundStyleE2EaEENS1_15EpilogueDefaultEEEEEvvEEEEvNT_6ParamsE)
	.align		4
        /*000c*/ 	.word	index@(__assertfail)
	.align		4
        /*0010*/ 	.word	0x00000000
	.align		4
        /*0014*/ 	.word	0xfffffffe
	.align		4
        /*0018*/ 	.word	0x00000000
	.align		4
        /*001c*/ 	.word	0xfffffffd
	.align		4
        /*0020*/ 	.word	0x00000000
	.align		4
        /*0024*/ 	.word	0xfffffffc


//--------------------- .nv.constant4             --------------------------
	.section	.nv.constant4,"a",@progbits
	.align	8
	.align		8
.nv.constant4:
        /*0000*/ 	.dword	__assertfail
	.align		8
        /*0008*/ 	.dword	__unnamed_1
	.align		8
        /*0010*/ 	.dword	_ZN40_INTERNAL_1121d1c2_4_k_cu_5c197b03_270174cuda3std3__45__cpo5beginE
	.align		8
        /*0018*/ 	.dword	_ZN40_INTERNAL_1121d1c2_4_k_cu_5c197b03_270174cuda3std3__45__cpo3endE
	.align		8
        /*0020*/ 	.dword	_ZN40_INTERNAL_1121d1c2_4_k_cu_5c197b03_270174cuda3std3__45__cpo6cbeginE
	.align		8
        /*0028*/ 	.dword	_ZN40_INTERNAL_1121d1c2_4_k_cu_5c197b03_270174cuda3std3__45__cpo4cendE
	.align		8
        /*0030*/ 	.dword	_ZN40_INTERNAL_1121d1c2_4_k_cu_5c197b03_270174cuda3std3__442_GLOBAL__N__1121d1c2_4_k_cu_5c197b03_270176ignoreE
	.align		8
        /*0038*/ 	.dword	_ZN40_INTERNAL_1121d1c2_4_k_cu_5c197b03_270174cuda3std3__419piecewise_constructE
	.align		8
        /*0040*/ 	.dword	_ZN40_INTERNAL_1121d1c2_4_k_cu_5c197b03_270174cuda3std3__48in_placeE
	.align		8
        /*0048*/ 	.dword	_ZN40_INTERNAL_1121d1c2_4_k_cu_5c197b03_270174cuda3std6ranges3__45__cpo4swapE
	.align		8
        /*0050*/ 	.dword	_ZN40_INTERNAL_1121d1c2_4_k_cu_5c197b03_270174cuda3std6ranges3__45__cpo9iter_moveE
	.align		8
        /*0058*/ 	.dword	_ZN40_INTERNAL_1121d1c2_4_k_cu_5c197b03_270174cute7productE
	.align		8
        /*0060*/ 	.dword	_ZN40_INTERNAL_1121d1c2_4_k_cu_5c197b03_270174cute1_E
	.align		8
        /*0068*/ 	.dword	$str$22
	.align		8
        /*0070*/ 	.dword	$str$23


//--------------------- .text._ZN7cutlass13device_kernelINS_4gemm6kernel13GemmUniversalIN4cute5tupleIJiiiiEEENS1_10collective13CollectiveMmaINS1_34MainloopSm90TmaGmmaWarpSpecializedILi9ENS5_IJNS4_1CILi1EEENSA_ILi4EEESB_EEENS1_35KernelTmaWarpSpecializedCooperativeEEENS5_IJNSA_ILi256EEENSA_ILi128EEENSA_ILi64EEEEEEaNS5_IJlSB_lEEEaSK_NS4_8TiledMMAINS4_8MMA_AtomIJNS4_4SM904GMMA27MMA_64x128x32_S32S8S8_SS_TNEEEENS4_6LayoutINS5_IJNSA_ILi2EEESB_SB_EEENS5_IJSB_NSA_ILi0EEESU_EEEEENS5_IJNS4_10UnderscoreESX_SX_EEEEENS4_23SM90_TMA_LOAD_MULTICASTENS4_14ComposedLayoutINS4_7SwizzleILi2ELi4ELi3EEENS4_18smem_ptr_flag_bitsILi8EEENSR_INS5_IJNSA_ILi8EEESI_EEENS5_IJSI_SB_EEEEEEEvNS4_8identityENS4_13SM90_TMA_LOADES1A_vS1B_EENS_8epilogue10collective6detail29Sm90TmaWarpSpecializedAdapterINS1F_15DefaultEpilogueIaSK_SK_NS1E_6thread17LinearCombinationIaLi1EiiLNS1J_9ScaleType4KindE0ELNS_15FloatRoundStyleE2EaEENS1_15EpilogueDefaultEEEEEvvEEEEvNT_6ParamsE --------------------------
	.section	.text._ZN7cutlass13device_kernelINS_4gemm6kernel13GemmUniversalIN4cute5tupleIJiiiiEEENS1_10collective13CollectiveMmaINS1_34MainloopSm90TmaGmmaWarpSpecializedILi9ENS5_IJNS4_1CILi1EEENSA_ILi4EEESB_EEENS1_35KernelTmaWarpSpecializedCooperativeEEENS5_IJNSA_ILi256EEENSA_ILi128EEENSA_ILi64EEEEEEaNS5_IJlSB_lEEEaSK_NS4_8TiledMMAINS4_8MMA_AtomIJNS4_4SM904GMMA27MMA_64x128x32_S32S8S8_SS_TNEEEENS4_6LayoutINS5_IJNSA_ILi2EEESB_SB_EEENS5_IJSB_NSA_ILi0EEESU_EEEEENS5_IJNS4_10UnderscoreESX_SX_EEEEENS4_23SM90_TMA_LOAD_MULTICASTENS4_14ComposedLayoutINS4_7SwizzleILi2ELi4ELi3EEENS4_18smem_ptr_flag_bitsILi8EEENSR_INS5_IJNSA_ILi8EEESI_EEENS5_IJSI_SB_EEEEEEEvNS4_8identityENS4_13SM90_TMA_LOADES1A_vS1B_EENS_8epilogue10collective6detail29Sm90TmaWarpSpecializedAdapterINS1F_15DefaultEpilogueIaSK_SK_NS1E_6thread17LinearCombinationIaLi1EiiLNS1J_9ScaleType4KindE0ELNS_15FloatRoundStyleE2EaEENS1_15EpilogueDefaultEEEEEvvEEEEvNT_6ParamsE,"ax",@progbits
	.align	128
.text._ZN7cutlass13device_kernelINS_4gemm6kernel13GemmUniversalIN4cute5tupleIJiiiiEEENS1_10collective13CollectiveMmaINS1_34MainloopSm90TmaGmmaWarpSpecializedILi9ENS5_IJNS4_1CILi1EEENSA_ILi4EEESB_EEENS1_35KernelTmaWarpSpecializedCooperativeEEENS5_IJNSA_ILi256EEENSA_ILi128EEENSA_ILi64EEEEEEaNS5_IJlSB_lEEEaSK_NS4_8TiledMMAINS4_8MMA_AtomIJNS4_4SM904GMMA27MMA_64x128x32_S32S8S8_SS_TNEEEENS4_6LayoutINS5_IJNSA_ILi2EEESB_SB_EEENS5_IJSB_NSA_ILi0EEESU_EEEEENS5_IJNS4_10UnderscoreESX_SX_EEEEENS4_23SM90_TMA_LOAD_MULTICASTENS4_14ComposedLayoutINS4_7SwizzleILi2ELi4ELi3EEENS4_18smem_ptr_flag_bitsILi8EEENSR_INS5_IJNSA_ILi8EEESI_EEENS5_IJSI_SB_EEEEEEEvNS4_8identityENS4_13SM90_TMA_LOADES1A_vS1B_EENS_8epilogue10collective6detail29Sm90TmaWarpSpecializedAdapterINS1F_15DefaultEpilogueIaSK_SK_NS1E_6thread17LinearCombinationIaLi1EiiLNS1J_9ScaleType4KindE0ELNS_15FloatRoundStyleE2EaEENS1_15EpilogueDefaultEEEEEvvEEEEvNT_6ParamsE:
        .type           _ZN7cutlass13device_kernelINS_4gemm6kernel13GemmUniversalIN4cute5tupleIJiiiiEEENS1_10collective13CollectiveMmaINS1_34MainloopSm90TmaGmmaWarpSpecializedILi9ENS5_IJNS4_1CILi1EEENSA_ILi4EEESB_EEENS1_35KernelTmaWarpSpecializedCooperativeEEENS5_IJNSA_ILi256EEENSA_ILi128EEENSA_ILi64EEEEEEaNS5_IJlSB_lEEEaSK_NS4_8TiledMMAINS4_8MMA_AtomIJNS4_4SM904GMMA27MMA_64x128x32_S32S8S8_SS_TNEEEENS4_6LayoutINS5_IJNSA_ILi2EEESB_SB_EEENS5_IJSB_NSA_ILi0EEESU_EEEEENS5_IJNS4_10UnderscoreESX_SX_EEEEENS4_23SM90_TMA_LOAD_MULTICASTENS4_14ComposedLayoutINS4_7SwizzleILi2ELi4ELi3EEENS4_18smem_ptr_flag_bitsILi8EEENSR_INS5_IJNSA_ILi8EEESI_EEENS5_IJSI_SB_EEEEEEEvNS4_8identityENS4_13SM90_TMA_LOADES1A_vS1B_EENS_8epilogue10collective6detail29Sm90TmaWarpSpecializedAdapterINS1F_15DefaultEpilogueIaSK_SK_NS1E_6thread17LinearCombinationIaLi1EiiLNS1J_9ScaleType4KindE0ELNS_15FloatRoundStyleE2EaEENS1_15EpilogueDefaultEEEEEvvEEEEvNT_6ParamsE,@function
        .size           _ZN7cutlass13device_kernelINS_4gemm6kernel13GemmUniversalIN4cute5tupleIJiiiiEEENS1_10collective13CollectiveMmaINS1_34MainloopSm90TmaGmmaWarpSpecializedILi9ENS5_IJNS4_1CILi1EEENSA_ILi4EEESB_EEENS1_35KernelTmaWarpSpecializedCooperativeEEENS5_IJNSA_ILi256EEENSA_ILi128EEENSA_ILi64EEEEEEaNS5_IJlSB_lEEEaSK_NS4_8TiledMMAINS4_8MMA_AtomIJNS4_4SM904GMMA27MMA_64x128x32_S32S8S8_SS_TNEEEENS4_6LayoutINS5_IJNSA_ILi2EEESB_SB_EEENS5_IJSB_NSA_ILi0EEESU_EEEEENS5_IJNS4_10UnderscoreESX_SX_EEEEENS4_23SM90_TMA_LOAD_MULTICASTENS4_14ComposedLayoutINS4_7SwizzleILi2ELi4ELi3EEENS4_18smem_ptr_flag_bitsILi8EEENSR_INS5_IJNSA_ILi8EEESI_EEENS5_IJSI_SB_EEEEEEEvNS4_8identityENS4_13SM90_TMA_LOADES1A_vS1B_EENS_8epilogue10collective6detail29Sm90TmaWarpSpecializedAdapterINS1F_15DefaultEpilogueIaSK_SK_NS1E_6thread17LinearCombinationIaLi1EiiLNS1J_9ScaleType4KindE0ELNS_15FloatRoundStyleE2EaEENS1_15EpilogueDefaultEEEEEvvEEEEvNT_6ParamsE,(.L_x_342 - _ZN7cutlass13device_kernelINS_4gemm6kernel13GemmUniversalIN4cute5tupleIJiiiiEEENS1_10collective13CollectiveMmaINS1_34MainloopSm90TmaGmmaWarpSpecializedILi9ENS5_IJNS4_1CILi1EEENSA_ILi4EEESB_EEENS1_35KernelTmaWarpSpecializedCooperativeEEENS5_IJNSA_ILi256EEENSA_ILi128EEENSA_ILi64EEEEEEaNS5_IJlSB_lEEEaSK_NS4_8TiledMMAINS4_8MMA_AtomIJNS4_4SM904GMMA27MMA_64x128x32_S32S8S8_SS_TNEEEENS4_6LayoutINS5_IJNSA_ILi2EEESB_SB_EEENS5_IJSB_NSA_ILi0EEESU_EEEEENS5_IJNS4_10UnderscoreESX_SX_EEEEENS4_23SM90_TMA_LOAD_MULTICASTENS4_14ComposedLayoutINS4_7SwizzleILi2ELi4ELi3EEENS4_18smem_ptr_flag_bitsILi8EEENSR_INS5_IJNSA_ILi8EEESI_EEENS5_IJSI_SB_EEEEEEEvNS4_8identityENS4_13SM90_TMA_LOADES1A_vS1B_EENS_8epilogue10collective6detail29Sm90TmaWarpSpecializedAdapterINS1F_15DefaultEpilogueIaSK_SK_NS1E_6thread17LinearCombinationIaLi1EiiLNS1J_9ScaleType4KindE0ELNS_15FloatRoundStyleE2EaEENS1_15EpilogueDefaultEEEEEvvEEEEvNT_6ParamsE)
        .other          _ZN7cutlass13device_kernelINS_4gemm6kernel13GemmUniversalIN4cute5tupleIJiiiiEEENS1_10collective13CollectiveMmaINS1_34MainloopSm90TmaGmmaWarpSpecializedILi9ENS5_IJNS4_1CILi1EEENSA_ILi4EEESB_EEENS1_35KernelTmaWarpSpecializedCooperativeEEENS5_IJNSA_ILi256EEENSA_ILi128EEENSA_ILi64EEEEEEaNS5_IJlSB_lEEEaSK_NS4_8TiledMMAINS4_8MMA_AtomIJNS4_4SM904GMMA27MMA_64x128x32_S32S8S8_SS_TNEEEENS4_6LayoutINS5_IJNSA_ILi2EEESB_SB_EEENS5_IJSB_NSA_ILi0EEESU_EEEEENS5_IJNS4_10UnderscoreESX_SX_EEEEENS4_23SM90_TMA_LOAD_MULTICASTENS4_14ComposedLayoutINS4_7SwizzleILi2ELi4ELi3EEENS4_18smem_ptr_flag_bitsILi8EEENSR_INS5_IJNSA_ILi8EEESI_EEENS5_IJSI_SB_EEEEEEEvNS4_8identityENS4_13SM90_TMA_LOADES1A_vS1B_EENS_8epilogue10collective6detail29Sm90TmaWarpSpecializedAdapterINS1F_15DefaultEpilogueIaSK_SK_NS1E_6thread17LinearCombinationIaLi1EiiLNS1J_9ScaleType4KindE0ELNS_15FloatRoundStyleE2EaEENS1_15EpilogueDefaultEEEEEvvEEEEvNT_6ParamsE,@"STO_CUDA_ENTRY STV_DEFAULT"
_ZN7cutlass13device_kernelINS_4gemm6kernel13GemmUniversalIN4cute5tupleIJiiiiEEENS1_10collective13CollectiveMmaINS1_34MainloopSm90TmaGmmaWarpSpecializedILi9ENS5_IJNS4_1CILi1EEENSA_ILi4EEESB_EEENS1_35KernelTmaWarpSpecializedCooperativeEEENS5_IJNSA_ILi256EEENSA_ILi128EEENSA_ILi64EEEEEEaNS5_IJlSB_lEEEaSK_NS4_8TiledMMAINS4_8MMA_AtomIJNS4_4SM904GMMA27MMA_64x128x32_S32S8S8_SS_TNEEEENS4_6LayoutINS5_IJNSA_ILi2EEESB_SB_EEENS5_IJSB_NSA_ILi0EEESU_EEEEENS5_IJNS4_10UnderscoreESX_SX_EEEEENS4_23SM90_TMA_LOAD_MULTICASTENS4_14ComposedLayoutINS4_7SwizzleILi2ELi4ELi3EEENS4_18smem_ptr_flag_bitsILi8EEENSR_INS5_IJNSA_ILi8EEESI_EEENS5_IJSI_SB_EEEEEEEvNS4_8identityENS4_13SM90_TMA_LOADES1A_vS1B_EENS_8epilogue10collective6detail29Sm90TmaWarpSpecializedAdapterINS1F_15DefaultEpilogueIaSK_SK_NS1E_6thread17LinearCombinationIaLi1EiiLNS1J_9ScaleType4KindE0ELNS_15FloatRoundStyleE2EaEENS1_15EpilogueDefaultEEEEEvvEEEEvNT_6ParamsE:
[----:B------:R-:W0:Y:S01]  /*0000*/  LDC R1, c[0x0][0x28] ;  /* 0x00000a00ff017b82 */ /* 0x000e220000000800 */
[----:B------:R-:W1:Y:S01]  /*0010*/  S2R R18, SR_TID.X ;  /* 0x0000000000127919 */ /* 0x000e620000002100 */
[----:B------:R-:W-:Y:S01]  /*0020*/  ELECT P0, URZ, PT ;  /* 0x00000000003f782f */ /* 0x000fe20003800000 */
[----:B------:R-:W-:Y:S01]  /*0030*/  BSSY B0, `(.L_x_0) ;  /* 0x000000f000007945 */ /* 0x000fe20003800000 */
[--C-:B-1----:R-:W-:Y:S02]  /*0040*/  SHF.R.U32.HI R0, RZ, 0x5, R18.reuse ;  /* 0x00000005ff007819 */ /* 0x102fe40000011612 */
[----:B------:R-:W-:-:S03]  /*0050*/  SHF.R.U32.HI R3, RZ, 0x7, R18 ;  /* 0x00000007ff037819 */ /* 0x000fc60000011612 */
[----:B------:R-:W1:Y:S04]  /*0060*/  SHFL.IDX PT, R2, R0, RZ, 0x1f ;  /* 0x00001fff00027589 */ /* 0x000e6800000e0000 */
[----:B------:R2:W3:Y:S01]  /*0070*/  SHFL.IDX PT, R5, R3, RZ, 0x1f ;  /* 0x00001fff03057589 */ /* 0x0004e200000e0000 */
[----:B-1----:R-:W-:-:S13]  /*0080*/  ISETP.NE.OR P0, PT, R2, RZ, !P0 ;  /* 0x000000ff0200720c */ /* 0x002fda0004705670 */
[----:B0-23--:R-:W-:Y:S05]  /*0090*/  @P0 BRA `(.L_x_1) ;  /* 0x0000000000200947 */ /* 0x00dfea0003800000 */
[----:B------:R-:W-:Y:S02]  /*00a0*/  ULDC.64 UR4, c[0x0][0x198] ;  /* 0x0000660000047ab9 */ /* 0x000fe40000000a00 */
[----:B------:R-:W-:Y:S02]  /*00b0*/  UIADD3 UR6, UP0, UR4, 0xf0, URZ ;  /* 0x000000f004067890 */ /* 0x000fe4000ff1e03f */
[----:B------:R-:W-:Y:S02]  /*00c0*/  UIADD3 UR4, UP1, UR4, 0x1f0, URZ ;  /* 0x000001f004047890 */ /* 0x000fe4000ff3e03f */
[----:B------:R-:W-:Y:S02]  /*00d0*/  UIADD3.X UR7, URZ, UR5, URZ, UP0, !UPT ;  /* 0x000000053f077290 */ /* 0x000fe400087fe43f */
[----:B------:R-:W-:-:S07]  /*00e0*/  UIADD3.X UR5, URZ, UR5, URZ, UP1, !UPT ;  /* 0x000000053f057290 */ /* 0x000fce0008ffe43f */
[----:B------:R0:W-:Y:S02]  /*00f0*/  UTMACCTL.PF [UR6] ;  /* 0x00000000060079b9 */ /* 0x0001e40008040000 */
[----:B------:R0:W-:Y:S02]  /*0100*/  UTMACCTL.PF [UR4] ;  /* 0x00000000040079b9 */ /* 0x0001e40008040000 */
[----:B0-----:R-:W-:Y:S01]  /*0110*/  NOP ;  /* 0x0000000000007918 */ /* 0x001fe20000000000 */
.L_x_1:
[----:B------:R-:W-:Y:S05]  /*0120*/  BSYNC B0 ;  /* 0x0000000000007941 */ /* 0x000fea0003800000 */
.L_x_0:
[----:B------:R-:W0:Y:S02]  /*0130*/  SHFL.IDX PT, R3, R0, RZ, 0x1f ;  /* 0x00001fff00037589 */ /* 0x000e2400000e0000 */
[----:B0-----:R-:W-:-:S13]  /*0140*/  ISETP.NE.AND P0, PT, R3, RZ, PT ;  /* 0x000000ff0300720c */ /* 0x001fda0003f05270 */
[----:B------:R-:W-:Y:S05]  /*0150*/  @P0 BRA `(.L_x_2) ;  /* 0x00000000008c0947 */ /* 0x000fea0003800000 */
[----:B------:R-:W-:Y:S01]  /*0160*/  ELECT P0, URZ, PT ;  /* 0x00000000003f782f */ /* 0x000fe20003800000 */
[----:B------:R-:W-:-:S12]  /*0170*/  BSSY B0, `(.L_x_2) ;  /* 0x0000021000007945 */ /* 0x000fd80003800000 */
[----:B------:R-:W-:Y:S05]  /*0180*/  @!P0 BRA `(.L_x_3) ;  /* 0x00000000007c8947 */ /* 0x000fea0003800000 */
[----:B------:R-:W0:Y:S01]  /*0190*/  S2UR UR8, SR_CgaCtaId ;  /* 0x00000000000879c3 */ /* 0x000e220000008800 */
[----:B------:R-:W-:Y:S01]  /*01a0*/  UMOV UR4, 0x400 ;  /* 0x0000040000047882 */ /* 0x000fe20000000000 */
[----:B------:R-:W-:Y:S01]  /*01b0*/  UMOV UR5, 0x1 ;  /* 0x0000000100057882 */ /* 0x000fe20000000000 */
[----:B------:R-:W-:Y:S02]  /*01c0*/  UMOV UR6, 0x8 ;  /* 0x0000000800067882 */ /* 0x000fe40000000000 */
[----:B------:R-:W-:-:S04]  /*01d0*/  UIADD3 UR6, -UR6, 0x100000, URZ ;  /* 0x0010000006067890 */ /* 0x000fc8000fffe13f */
[----:B------:R-:W-:Y:S02]  /*01e0*/  USHF.L.U32 UR7, UR6, 0xb, URZ ;  /* 0x0000000b06077899 */ /* 0x000fe4000800063f */
[----:B------:R-:W-:Y:S02]  /*01f0*/  USHF.L.U32 UR6, UR6, 0x1, URZ ;  /* 0x0000000106067899 */ /* 0x000fe4000800063f */
[----:B0-----:R-:W-:Y:S02]  /*0200*/  ULEA UR8, UR8, UR4, 0x18 ;  /* 0x0000000408087291 */ /* 0x001fe4000f8ec03f */
[----:B------:R-:W-:-:S04]  /*0210*/  UIADD3 UR4, -UR5, 0x100000, URZ ;  /* 0x0010000005047890 */ /* 0x000fc8000fffe13f */
[----:B------:R-:W-:Y:S02]  /*0220*/  USHF.L.U32 UR5, UR4, 0xb, URZ ;  /* 0x0000000b04057899 */ /* 0x000fe4000800063f */
[----:B------:R-:W-:Y:S01]  /*0230*/  USHF.L.U32 UR4, UR4, 0x1, URZ ;  /* 0x0000000104047899 */ /* 0x000fe2000800063f */
[----:B------:R-:W0:Y:S11]  /*0240*/  FENCE.VIEW.ASYNC.S ;  /* 0x00000000000073c6 */ /* 0x000e360000000000 */
[----:B0-----:R0:W1:Y:S01]  /*0250*/  SYNCS.EXCH.64 URZ, [UR8], UR4 ;  /* 0x00000004083f75b2 */ /* 0x0010620008000100 */
[----:B------:R0:W2:Y:S01]  /*0260*/  SYNCS.EXCH.64 URZ, [UR8+0x48], UR6 ;  /* 0x00004806083f75b2 */ /* 0x0000a20008000100 */
[----:B------:R0:W3:Y:S01]  /*0270*/  SYNCS.EXCH.64 URZ, [UR8+0x8], UR4 ;  /* 0x00000804083f75b2 */ /* 0x0000e20008000100 */
[----:B------:R0:W4:Y:S01]  /*0280*/  SYNCS.EXCH.64 URZ, [UR8+0x50], UR6 ;  /* 0x00005006083f75b2 */ /* 0x0001220008000100 */
[----:B------:R0:W0:Y:S01]  /*0290*/  SYNCS.EXCH.64 URZ, [UR8+0x10], UR4 ;  /* 0x00001004083f75b2 */ /* 0x0000220008000100 */
        /* <DEDUP_REMOVED lines=13> */
[----:B------:R-:W-:Y:S01]  /*0370*/  NOP ;  /* 0x0000000000007918 */ /* 0x000fe20000000000 */
.L_x_3:
[----:B0-----:R-:W-:Y:S05]  /*0380*/  BSYNC B0 ;  /* 0x0000000000007941 */ /* 0x001fea0003800000 */
.L_x_2:
[----:B------:R-:W-:Y:S01]  /*0390*/  SHF.R.S32.HI R7, RZ, 0x1f, R18 ;  /* 0x0000001fff077819 */ /* 0x000fe20000011412 */
[----:B------:R-:W0:Y:S01]  /*03a0*/  SHFL.IDX PT, R0, R0, RZ, 0x1f ;  /* 0x00001fff00007589 */ /* 0x000e2200000e0000 */
[----:B------:R-:W5:Y:S01]  /*03b0*/  S2UR UR8, SR_CTAID.X ;  /* 0x00000000000879c3 */ /* 0x000f620000002500 */
[----:B------:R-:W-:Y:S02]  /*03c0*/  ELECT P0, URZ, PT ;  /* 0x00000000003f782f */ /* 0x000fe40003800000 */
[----:B------:R-:W-:Y:S01]  /*03d0*/  LEA.HI R7, R7, R18, RZ, 0x7 ;  /* 0x0000001207077211 */ /* 0x000fe200078f38ff */
[----:B------:R-:W1:Y:S01]  /*03e0*/  S2R R4, SR_CTAID.Y ;  /* 0x0000000000047919 */ /* 0x000e620000002600 */
[----:B------:R-:W-:Y:S01]  /*03f0*/  ULDC UR4, c[0x0][0x154] ;  /* 0x0000550000047ab9 */ /* 0x000fe20000000800 */
[----:B------:R-:W-:Y:S01]  /*0400*/  NOP ;  /* 0x0000000000007918 */ /* 0x000fe20000000000 */
[----:B------:R-:W-:Y:S01]  /*0410*/  LOP3.LUT R7, R7, 0xffffff80, RZ, 0xc0, !PT ;  /* 0xffffff8007077812 */ /* 0x000fe200078ec0ff */
[----:B------:R-:W-:Y:S01]  /*0420*/  NOP ;  /* 0x0000000000007918 */ /* 0x000fe20000000000 */
[----:B------:R-:W2:Y:S03]  /*0430*/  LDC R13, c[0x0][0x140] ;  /* 0x00005000ff0d7b82 */ /* 0x000ea60000000800 */
[----:B------:R-:W-:-:S05]  /*0440*/  IMAD.IADD R7, R18, 0x1, -R7 ;  /* 0x0000000112077824 */ /* 0x000fca00078e0a07 */
[----:B------:R-:W-:Y:S01]  /*0450*/  SHF.R.S32.HI R6, RZ, 0x1f, R7 ;  /* 0x0000001fff067819 */ /* 0x000fe20000011407 */
[----:B------:R-:W3:Y:S01]  /*0460*/  LDC R10, c[0x0][0x144] ;  /* 0x00005100ff0a7b82 */ /* 0x000ee20000000800 */
[----:B------:R-:W-:Y:S02]  /*0470*/  LOP3.LUT P2, RZ, R7, 0x7, RZ, 0xc0, !PT ;  /* 0x0000000707ff7812 */ /* 0x000fe4000784c0ff */
[----:B------:R-:W-:Y:S02]  /*0480*/  LEA.HI R6, R6, R7, RZ, 0x3 ;  /* 0x0000000706067211 */ /* 0x000fe400078f18ff */
[----:B0-----:R-:W-:Y:S02]  /*0490*/  ISETP.NE.OR P0, PT, R0, RZ, !P0 ;  /* 0x000000ff0000720c */ /* 0x001fe40004705670 */
[--C-:B------:R-:W-:Y:S02]  /*04a0*/  SHF.R.S32.HI R0, RZ, 0x3, R6.reuse ;  /* 0x00000003ff007819 */ /* 0x100fe40000011406 */
[----:B------:R-:W-:-:S02]  /*04b0*/  SHF.R.S32.HI R9, RZ, 0x1f, R6 ;  /* 0x0000001fff097819 */ /* 0x000fc40000011406 */
[----:B------:R-:W-:Y:S02]  /*04c0*/  SHF.R.S32.HI R6, RZ, 0x1f, R3 ;  /* 0x0000001fff067819 */ /* 0x000fe40000011403 */
[----:B------:R-:W-:Y:S02]  /*04d0*/  LEA.HI R9, R9, R0, RZ, 0x2 ;  /* 0x0000000009097211 */ /* 0x000fe400078f10ff */
[----:B------:R-:W-:Y:S02]  /*04e0*/  LEA.HI R6, R6, R3, RZ, 0x2 ;  /* 0x0000000306067211 */ /* 0x000fe400078f10ff */
[----:B-1----:R-:W-:Y:S01]  /*04f0*/  I2FP.F32.U32 R8, R4 ;  /* 0x0000000400087245 */ /* 0x002fe20000201000 */
[----:B------:R-:W-:Y:S01]  /*0500*/  VOTEU.ALL UP0, P0 ;  /* 0x00000000003f7886 */ /* 0x000fe20000000000 */
[----:B------:R-:W-:Y:S01]  /*0510*/  LOP3.LUT R6, R6, 0x3ffffffc, RZ, 0xc0, !PT ;  /* 0x3ffffffc06067812 */ /* 0x000fe200078ec0ff */
[----:B------:R-:W-:Y:S01]  /*0520*/  VOTEU.ALL UP1, P0 ;  /* 0x00000000003f7886 */ /* 0x000fe20000020000 */
[----:B------:R-:W-:Y:S01]  /*0530*/  LOP3.LUT R9, R9, 0xfffffffc, RZ, 0xc0, !PT ;  /* 0xfffffffc09097812 */ /* 0x000fe200078ec0ff */
[----:B------:R-:W-:Y:S01]  /*0540*/  FMUL R12, R8, UR4 ;  /* 0x00000004080c7c20 */ /* 0x000fe20008400000 */
[----:B------:R-:W0:Y:S01]  /*0550*/  @!UP0 S2UR UR7, SR_CgaCtaId ;  /* 0x00000000000789c3 */ /* 0x000e220000008800 */
[----:B------:R-:W-:Y:S01]  /*0560*/  IMAD.IADD R11, R3, 0x1, -R6 ;  /* 0x00000001030b7824 */ /* 0x000fe200078e0a06 */
[----:B-----5:R-:W-:Y:S01]  /*0570*/  I2FP.F32.U32 R6, UR8 ;  /* 0x0000000800067c45 */ /* 0x020fe20008201000 */
[----:B------:R-:W-:Y:S01]  /*0580*/  IMAD.IADD R0, R0, 0x1, -R9 ;  /* 0x0000000100007824 */ /* 0x000fe200078e0a09 */
[----:B------:R-:W-:Y:S01]  /*0590*/  ULDC UR4, c[0x0][0x150] ;  /* 0x0000540000047ab9 */ /* 0x000fe20000000800 */
[----:B------:R-:W1:Y:S01]  /*05a0*/  F2I.U32.TRUNC.NTZ R12, R12 ;  /* 0x0000000c000c7305 */ /* 0x000e62000020f000 */
[----:B------:R-:W-:Y:S01]  /*05b0*/  SHF.R.S32.HI R3, RZ, 0x1f, R2 ;  /* 0x0000001fff037819 */ /* 0x000fe20000011402 */
[----:B------:R-:W-:Y:S01]  /*05c0*/  FMUL R8, R6, UR4 ;  /* 0x0000000406087c20 */ /* 0x000fe20008400000 */
[----:B------:R-:W5:Y:S01]  /*05d0*/  LDC R9, c[0x0][0x148] ;  /* 0x00005200ff097b82 */ /* 0x000f620000000800 */
[----:B------:R-:W-:Y:S01]  /*05e0*/  IMAD R11, R11, 0x4, R0 ;  /* 0x000000040b0b7824 */ /* 0x000fe200078e0200 */
[----:B------:R-:W-:Y:S01]  /*05f0*/  LEA.HI R3, R3, R2, RZ, 0x2 ;  /* 0x0000000203037211 */ /* 0x000fe200078f10ff */
[----:B------:R-:W-:Y:S01]  /*0600*/  UMOV UR4, 0x20 ;  /* 0x0000002000047882 */ /* 0x000fe20000000000 */
[----:B------:R-:W-:Y:S01]  /*0610*/  @!UP0 UMOV UR6, 0x400 ;  /* 0x0000040000068882 */ /* 0x000fe20000000000 */
[----:B------:R-:W4:Y:S01]  /*0620*/  F2I.U32.TRUNC.NTZ R8, R8 ;  /* 0x0000000800087305 */ /* 0x000f22000020f000 */
[----:B------:R-:W-:Y:S01]  /*0630*/  LOP3.LUT R3, R3, 0xfffffffc, RZ, 0xc0, !PT ;  /* 0xfffffffc03037812 */ /* 0x000fe200078ec0ff */
[----:B------:R-:W-:Y:S01]  /*0640*/  IMAD.SHL.U32 R6, R11, 0x4, RZ ;  /* 0x000000040b067824 */ /* 0x000fe200078e00ff */
[----:B------:R-:W-:-:S04]  /*0650*/  @!UP0 UIADD3 UR4, -UR4, 0x100000, URZ ;  /* 0x0010000004048890 */ /* 0x000fc8000fffe13f */
[----:B------:R-:W-:Y:S02]  /*0660*/  @!UP0 USHF.L.U32 UR5, UR4, 0xb, URZ ;  /* 0x0000000b04058899 */ /* 0x000fe4000800063f */
[----:B------:R-:W-:Y:S01]  /*0670*/  @!UP0 USHF.L.U32 UR4, UR4, 0x1, URZ ;  /* 0x0000000104048899 */ /* 0x000fe2000800063f */
[----:B--2---:R-:W-:Y:S01]  /*0680*/  ISETP.EQ.U32.AND P3, PT, R13, 0x1, PT ;  /* 0x000000010d00780c */ /* 0x004fe20003f62070 */
[----:B------:R-:W-:Y:S01]  /*0690*/  IMAD.IADD R0, R2, 0x1, -R3 ;  /* 0x0000000102007824 */ /* 0x000fe200078e0a03 */
[----:B------:R-:W-:Y:S01]  /*06a0*/  LOP3.LUT R23, R11, 0xc, R6, 0x78, !PT ;  /* 0x0000000c0b177812 */ /* 0x000fe200078e7806 */
[----:B-1----:R-:W-:Y:S01]  /*06b0*/  IMAD.MOV R14, RZ, RZ, -R12 ;  /* 0x000000ffff0e7224 */ /* 0x002fe200078e0a0c */
[----:B0-----:R-:W-:Y:S02]  /*06c0*/  @!UP0 ULEA UR6, UR7, UR6, 0x18 ;  /* 0x0000000607068291 */ /* 0x001fe4000f8ec03f */
[C---:B------:R-:W-:Y:S01]  /*06d0*/  ISETP.NE.AND P1, PT, R0.reuse, 0x3, PT ;  /* 0x000000030000780c */ /* 0x040fe20003f25270 */
[----:B------:R-:W-:Y:S01]  /*06e0*/  VOTEU.ALL UP0, P0 ;  /* 0x00000000003f7886 */ /* 0x000fe20000000000 */
[----:B------:R-:W-:Y:S01]  /*06f0*/  ISETP.LT.U32.AND P0, PT, R23, 0x4, !P2 ;  /* 0x000000041700780c */ /* 0x000fe20005701070 */
[----:B----4-:R-:W-:Y:S01]  /*0700*/  IMAD.MOV R3, RZ, RZ, -R8 ;  /* 0x000000ffff037224 */ /* 0x010fe200078e0a08 */
[----:B------:R-:W-:Y:S01]  /*0710*/  ISETP.EQ.OR P1, PT, R0, RZ, !P1 ;  /* 0x000000ff0000720c */ /* 0x000fe20004f22670 */
[C---:B------:R-:W-:Y:S01]  /*0720*/  VIADD R8, R5.reuse, 0xffffffff ;  /* 0xffffffff05087836 */ /* 0x040fe20000000000 */
[----:B------:R-:W-:Y:S01]  /*0730*/  ISETP.NE.AND P2, PT, R5, RZ, PT ;  /* 0x000000ff0500720c */ /* 0x000fe20003f45270 */
[----:B-----5:R-:W-:Y:S01]  /*0740*/  IMAD R2, R9, R14, R4 ;  /* 0x0000000e09027224 */ /* 0x020fe200078e0204 */
[----:B------:R-:W-:Y:S01]  /*0750*/  ISETP.EQ.AND P1, PT, R5, RZ, P1 ;  /* 0x000000ff0500720c */ /* 0x000fe20000f22270 */
[----:B---3--:R-:W-:Y:S01]  /*0760*/  IMAD R3, R10, R3, UR8 ;  /* 0x000000080a037e24 */ /* 0x008fe2000f8e0203 */
[----:B------:R-:W-:Y:S01]  /*0770*/  ISETP.GE.U32.AND P5, PT, R8, 0x2, PT ;  /* 0x000000020800780c */ /* 0x000fe20003fa6070 */
[----:B------:R-:W0:Y:S02]  /*0780*/  FENCE.VIEW.ASYNC.S ;  /* 0x00000000000073c6 */ /* 0x000e240000000000 */
[----:B0-----:R0:W1:Y:S01]  /*0790*/  @!UP0 SYNCS.EXCH.64 URZ, [UR6+0xa0], UR4 ;  /* 0x0000a004063f85b2 */ /* 0x0010620008000100 */
[----:B------:R-:W-:-:S02]  /*07a0*/  ISETP.NE.AND P4, PT, R2, R23, PT ;  /* 0x000000170200720c */ /* 0x000fc40003f85270 */
[----:B------:R-:W-:Y:S02]  /*07b0*/  SEL R19, RZ, 0x1, !P1 ;  /* 0x00000001ff137807 */ /* 0x000fe40004800000 */
[----:B------:R-:W-:Y:S02]  /*07c0*/  ISETP.EQ.OR P4, PT, R3, RZ, !P4 ;  /* 0x000000ff0300720c */ /* 0x000fe40006782670 */
[----:B------:R-:W-:Y:S02]  /*07d0*/  SEL R19, R19, 0x2, P5 ;  /* 0x0000000213137807 */ /* 0x000fe40002800000 */
[----:B------:R-:W-:-:S04]  /*07e0*/  PLOP3.LUT P0, PT, P0, P4, PT, 0x80, 0x0 ;  /* 0x000000000000781c */ /* 0x000fc80000709070 */
[----:B------:R-:W-:Y:S01]  /*07f0*/  P2R R157, PR, RZ, 0x1 ;  /* 0x00000001ff9d7803 */ /* 0x000fe20000000000 */
[----:B------:R0:W2:Y:S01]  /*0800*/  @!UP1 SYNCS.EXCH.64 URZ, [UR6+0xa8], UR4 ;  /* 0x0000a804063f95b2 */ /* 0x0000a20008000100 */
[----:B------:R-:W-:Y:S01]  /*0810*/  NOP ;  /* 0x0000000000007918 */ /* 0x000fe20000000000 */
[----:B------:R-:W-:Y:S06]  /*0820*/  @!P3 BRA `(.L_x_4) ;  /* 0x000000000008b947 */ /* 0x000fec0003800000 */
[----:B-12---:R-:W-:Y:S01]  /*0830*/  UCGABAR_ARV ;  /* 0x00000000000079c7 */ /* 0x006fe20008000000 */
[----:B------:R-:W-:Y:S05]  /*0840*/  BRA `(.L_x_5) ;  /* 0x0000000000047947 */ /* 0x000fea0003800000 */
.L_x_4:
[----:B-12---:R-:W-:Y:S01]  /*0850*/  NOP ;  /* 0x0000000000007918 */ /* 0x006fe20000000000 */
.L_x_5:
[----:B------:R-:W1:Y:S01]  /*0860*/  LDC R2, c[0x0][0x65c] ;  /* 0x00019700ff027b82 */ /* 0x000e620000000800 */
[----:B------:R-:W-:Y:S02]  /*0870*/  IMAD.U32 R6, RZ, RZ, UR8 ;  /* 0x00000008ff067e24 */ /* 0x000fe4000f8e00ff */
[----:B------:R-:W-:Y:S01]  /*0880*/  IMAD.MOV.U32 R7, RZ, RZ, RZ ;  /* 0x000000ffff077224 */ /* 0x000fe200078e00ff */
[----:B-1----:R-:W-:-:S04]  /*0890*/  ISETP.NE.AND P1, PT, R2, 0x1, PT ;  /* 0x000000010200780c */ /* 0x002fc80003f25270 */
[----:B------:R-:W-:-:S09]  /*08a0*/  P2R R5, PR, RZ, 0x2 ;  /* 0x00000002ff057803 */ /* 0x000fd20000000000 */
[----:B------:R-:W1:Y:S01]  /*08b0*/  @P1 LDC R17, c[0x0][0x10] ;  /* 0x00000400ff111b82 */ /* 0x000e620000000800 */
[----:B------:R-:W-:Y:S02]  /*08c0*/  @P1 IMAD.MOV.U32 R5, RZ, RZ, RZ ;  /* 0x000000ffff051224 */ /* 0x000fe400078e00ff */
[----:B------:R-:W-:-:S05]  /*08d0*/  @P1 IMAD.MOV.U32 R13, RZ, RZ, RZ ;  /* 0x000000ffff0d1224 */ /* 0x000fca00078e00ff */
[----:B------:R-:W2:Y:S01]  /*08e0*/  @!P1 LDC R11, c[0x0][0xc] ;  /* 0x00000300ff0b9b82 */ /* 0x000ea20000000800 */
[----:B-1----:R-:W-:-:S04]  /*08f0*/  @P1 IMAD.WIDE.U32 R16, R17, UR8, R4 ;  /* 0x0000000811101c25 */ /* 0x002fc8000f8e0004 */
[----:B------:R-:W-:Y:S02]  /*0900*/  @P1 IMAD.IADD R17, R17, 0x1, R13 ;  /* 0x0000000111111824 */ /* 0x000fe400078e020d */
[----:B--2---:R-:W-:-:S04]  /*0910*/  @!P1 IMAD.WIDE.U32 R6, R4, R11, R6 ;  /* 0x0000000b04069225 */ /* 0x004fc800078e0006 */
[----:B------:R-:W-:Y:S02]  /*0920*/  @!P1 IMAD.MOV.U32 R16, RZ, RZ, R6 ;  /* 0x000000ffff109224 */ /* 0x000fe400078e0006 */
[----:B------:R-:W-:Y:S01]  /*0930*/  @!P1 IMAD.MOV.U32 R17, RZ, RZ, R7 ;  /* 0x000000ffff119224 */ /* 0x000fe200078e0007 */
[----:B------:R-:W-:Y:S06]  /*0940*/  @!P3 BRA `(.L_x_6) ;  /* 0x00000000000cb947 */ /* 0x000fec0003800000 */
[----:B------:R-:W-:Y:S01]  /*0950*/  UCGABAR_WAIT ;  /* 0x0000000000007dc7 */ /* 0x000fe20008000000 */
[----:B------:R-:W-:Y:S01]  /*0960*/  CCTL.IVALL ;  /* 0x00000000ff00798f */ /* 0x000fe20002000000 */
[----:B------:R-:W-:Y:S05]  /*0970*/  BRA `(.L_x_7) ;  /* 0x0000000000047947 */ /* 0x000fea0003800000 */
.L_x_6:
[----:B------:R-:W-:Y:S06]  /*0980*/  BAR.SYNC.DEFER_BLOCKING 0x0 ;  /* 0x0000000000007b1d */ /* 0x000fec0000010000 */
.L_x_7:
[----:B------:R-:W-:Y:S05]  /*0990*/  @!P2 BRA `(.L_x_8) ;  /* 0x000000800050a947 */ /* 0x000fea0003800000 */
[----:B------:R-:W-:-:S13]  /*09a0*/  ISETP.GT.U32.AND P0, PT, R8, 0x1, PT ;  /* 0x000000010800780c */ /* 0x000fda0003f04070 */
[----:B0-----:R-:W-:Y:S05]  /*09b0*/  @P0 EXIT ;  /* 0x000000000000094d */ /* 0x001fea0003800000 */
[----:B------:R-:W-:Y:S01]  /*09c0*/  ULDC.64 UR4, c[0x0][0x650] ;  /* 0x0001940000047ab9 */ /* 0x000fe20000000a00 */
[----:B------:R-:W-:Y:S01]  /*09d0*/  PRMT R0, RZ, 0x7610, R0 ;  /* 0x00007610ff007816 */ /* 0x000fe20000000000 */
[----:B------:R-:W-:Y:S01]  /*09e0*/  IMAD.MOV.U32 R153, RZ, RZ, -0x1 ;  /* 0xffffffffff997424 */ /* 0x000fe200078e00ff */
[----:B------:R-:W-:Y:S01]  /*09f0*/  ISETP.GE.U32.AND P0, PT, R16, UR4, PT ;  /* 0x0000000410007c0c */ /* 0x000fe2000bf06070 */
[----:B------:R-:W-:Y:S02]  /*0a00*/  IMAD.MOV.U32 R152, RZ, RZ, -0x1 ;  /* 0xffffffffff987424 */ /* 0x000fe400078e00ff */
[----:B------:R-:W-:Y:S01]  /*0a10*/  IMAD.MOV.U32 R22, RZ, RZ, -0x1 ;  /* 0xffffffffff167424 */ /* 0x000fe200078e00ff */
[----:B------:R-:W-:-:S13]  /*0a20*/  ISETP.GE.U32.AND.EX P0, PT, R17, UR5, PT, P0 ;  /* 0x0000000511007c0c */ /* 0x000fda000bf06100 */
[----:B------:R-:W-:Y:S05]  /*0a30*/  @P0 BRA `(.L_x_9) ;  /* 0x00000004002c0947 */ /* 0x000fea0003800000 */
[----:B------:R-:W0:Y:S01]  /*0a40*/  LDC.64 R20, c[0x0][0x628] ;  /* 0x00018a00ff147b82 */ /* 0x000e220000000a00 */
[----:B------:R-:W-:Y:S02]  /*0a50*/  IMAD.MOV.U32 R6, RZ, RZ, R16 ;  /* 0x000000ffff067224 */ /* 0x000fe400078e0010 */
[----:B------:R-:W-:-:S05]  /*0a60*/  IMAD.MOV.U32 R7, RZ, RZ, R17 ;  /* 0x000000ffff077224 */ /* 0x000fca00078e0011 */
[----:B------:R-:W1:Y:S08]  /*0a70*/  LDC R0, c[0x0][0x630] ;  /* 0x00018c00ff007b82 */ /* 0x000e700000000800 */
[----:B------:R-:W2:Y:S01]  /*0a80*/  LDC.64 R24, c[0x0][0x620] ;  /* 0x00018800ff187b82 */ /* 0x000ea20000000a00 */
[----:B0-----:R-:W-:-:S04]  /*0a90*/  ISETP.NE.U32.AND P0, PT, R20, RZ, PT ;  /* 0x000000ff1400720c */ /* 0x001fc80003f05070 */
[----:B------:R-:W-:-:S13]  /*0aa0*/  ISETP.NE.AND.EX P0, PT, R21, RZ, PT, P0 ;  /* 0x000000ff1500720c */ /* 0x000fda0003f05300 */
[----:B-12---:R-:W-:Y:S05]  /*0ab0*/  @!P0 BRA `(.L_x_10) ;  /* 0x0000000000288947 */ /* 0x006fea0003800000 */
[----:B------:R-:W0:Y:S02]  /*0ac0*/  LDC R13, c[0x0][0x634] ;  /* 0x00018d00ff0d7b82 */ /* 0x000e240000000800 */
[----:B0-----:R-:W-:-:S05]  /*0ad0*/  IADD3 R13, P0, R16, R13, RZ ;  /* 0x0000000d100d7210 */ /* 0x001fca0007f1e0ff */
[----:B------:R-:W-:-:S04]  /*0ae0*/  IMAD.X R15, RZ, RZ, R17, P0 ;  /* 0x000000ffff0f7224 */ /* 0x000fc800000e0611 */
[----:B------:R-:W-:-:S04]  /*0af0*/  IMAD.WIDE.U32 R6, R15, R20, RZ ;  /* 0x000000140f067225 */ /* 0x000fc800078e00ff */
[----:B------:R-:W-:-:S04]  /*0b00*/  IMAD.WIDE.U32 R10, P0, R13, R21, R6 ;  /* 0x000000150d0a7225 */ /* 0x000fc80007800006 */
[----:B------:R-:W-:-:S04]  /*0b10*/  IMAD.WIDE.U32 R6, R13, R20, RZ ;  /* 0x000000140d067225 */ /* 0x000fc800078e00ff */
[----:B------:R-:W-:Y:S01]  /*0b20*/  IMAD.X R13, RZ, RZ, RZ, P0 ;  /* 0x000000ffff0d7224 */ /* 0x000fe200000e06ff */
[----:B------:R-:W-:Y:S01]  /*0b30*/  IADD3 RZ, P0, R7, R10, RZ ;  /* 0x0000000a07ff7210 */ /* 0x000fe20007f1e0ff */
[----:B------:R-:W-:-:S04]  /*0b40*/  IMAD.MOV.U32 R12, RZ, RZ, R11 ;  /* 0x000000ffff0c7224 */ /* 0x000fc800078e000b */
[----:B------:R-:W-:-:S08]  /*0b50*/  IMAD.WIDE.U32.X R6, R15, R21, R12, P0 ;  /* 0x000000150f067225 */ /* 0x000fd000000e040c */
.L_x_10:
[----:B------:R-:W0:Y:S01]  /*0b60*/  LDC.64 R20, c[0x0][0x640] ;  /* 0x00019000ff147b82 */ /* 0x000e220000000a00 */
[--C-:B------:R-:W-:Y:S01]  /*0b70*/  SHF.R.U64 R27, R6, R0, R7.reuse ;  /* 0x00000000061b7219 */ /* 0x100fe20000001207 */
[----:B------:R-:W-:Y:S01]  /*0b80*/  IMAD R28, R9, R14, R4 ;  /* 0x0000000e091c7224 */ /* 0x000fe200078e0204 */
[----:B------:R-:W-:Y:S02]  /*0b90*/  SHF.R.U32.HI R0, RZ, R0, R7 ;  /* 0x00000000ff007219 */ /* 0x000fe40000011607 */
[----:B------:R-:W-:-:S03]  /*0ba0*/  IADD3 R5, P0, RZ, -R27, RZ ;  /* 0x8000001bff057210 */ /* 0x000fc60007f1e0ff */
[----:B------:R-:W1:Y:S02]  /*0bb0*/  LDC R8, c[0x0][0x618] ;  /* 0x00018600ff087b82 */ /* 0x000e640000000800 */
[----:B------:R-:W-:-:S04]  /*0bc0*/  IMAD.X R7, RZ, RZ, ~R0, P0 ;  /* 0x000000ffff077224 */ /* 0x000fc800000e0e00 */
[-C--:B------:R-:W-:Y:S02]  /*0bd0*/  IMAD R0, R7, R24.reuse, RZ ;  /* 0x0000001807007224 */ /* 0x080fe400078e02ff */
[----:B------:R-:W2:Y:S01]  /*0be0*/  LDC R11, c[0x0][0x608] ;  /* 0x00018200ff0b7b82 */ /* 0x000ea20000000800 */
[----:B------:R-:W-:-:S04]  /*0bf0*/  IMAD.WIDE.U32 R6, R5, R24, R16 ;  /* 0x0000001805067225 */ /* 0x000fc800078e0010 */
[----:B------:R-:W-:Y:S02]  /*0c00*/  IMAD R5, R5, R25, R0 ;  /* 0x0000001905057224 */ /* 0x000fe400078e0200 */
[----:B------:R-:W-:Y:S01]  /*0c10*/  IMAD.MOV.U32 R25, RZ, RZ, 0x1 ;  /* 0x00000001ff197424 */ /* 0x000fe200078e00ff */
[----:B------:R-:W3:Y:S01]  /*0c20*/  LDC R12, c[0x0][0x658] ;  /* 0x00019600ff0c7b82 */ /* 0x000ee20000000800 */
[----:B0-----:R-:W-:Y:S01]  /*0c30*/  ISETP.NE.U32.AND P0, PT, R20, RZ, PT ;  /* 0x000000ff1400720c */ /* 0x001fe20003f05070 */
[----:B------:R-:W-:Y:S02]  /*0c40*/  IMAD.IADD R5, R7, 0x1, R5 ;  /* 0x0000000107057824 */ /* 0x000fe400078e0205 */
[----:B------:R-:W-:Y:S01]  /*0c50*/  IMAD.MOV.U32 R7, RZ, RZ, -0x1 ;  /* 0xffffffffff077424 */ /* 0x000fe200078e00ff */
[----:B------:R-:W-:-:S03]  /*0c60*/  ISETP.NE.AND.EX P0, PT, R21, RZ, PT, P0 ;  /* 0x000000ff1500720c */ /* 0x000fc60003f05300 */
[----:B------:R-:W0:Y:S01]  /*0c70*/  LDC R15, c[0x0][0x600] ;  /* 0x00018000ff0f7b82 */ /* 0x000e220000000800 */
[-CC-:B-1----:R-:W-:Y:S02]  /*0c80*/  SHF.R.U64 R13, R6, R8.reuse, R5.reuse ;  /* 0x00000008060d7219 */ /* 0x182fe40000001205 */
[----:B------:R-:W-:-:S05]  /*0c90*/  SHF.R.U32.HI R0, RZ, R8, R5 ;  /* 0x00000008ff007219 */ /* 0x000fca0000011605 */
[----:B------:R-:W1:Y:S01]  /*0ca0*/  LDC R22, c[0x0][0x648] ;  /* 0x00019200ff167b82 */ /* 0x000e620000000800 */
[-CC-:B--2---:R-:W-:Y:S02]  /*0cb0*/  SHF.R.U64 R29, R13, R11.reuse, R0.reuse ;  /* 0x0000000b0d1d7219 */ /* 0x184fe40000001200 */
[----:B------:R-:W-:-:S05]  /*0cc0*/  SHF.R.U32.HI R5, RZ, R11, R0 ;  /* 0x0000000bff057219 */ /* 0x000fca0000011600 */
[----:B------:R-:W2:Y:S01]  /*0cd0*/  LDC R24, c[0x0][0x638] ;  /* 0x00018e00ff187b82 */ /* 0x000ea20000000800 */
[-CC-:B---3--:R-:W-:Y:S02]  /*0ce0*/  SHF.R.U64 R14, R29, R12.reuse, R5.reuse ;  /* 0x0000000c1d0e7219 */ /* 0x188fe40000001205 */
[-C--:B------:R-:W-:Y:S02]  /*0cf0*/  SHF.L.U32 R0, R7, R12.reuse, RZ ;  /* 0x0000000c07007219 */ /* 0x080fe400000006ff */
[----:B------:R-:W-:Y:S01]  /*0d00*/  SHF.R.U32.HI R5, RZ, R12, R5 ;  /* 0x0000000cff057219 */ /* 0x000fe20000011605 */
[----:B------:R-:W-:Y:S01]  /*0d10*/  IMAD.MOV.U32 R4, RZ, RZ, R14 ;  /* 0x000000ffff047224 */ /* 0x000fe200078e000e */
[----:B------:R-:W-:Y:S01]  /*0d20*/  LOP3.LUT R10, RZ, R0, RZ, 0x33, !PT ;  /* 0x00000000ff0a7212 */ /* 0x000fe200078e33ff */
[----:B------:R-:W3:Y:S01]  /*0d30*/  LDC R26, c[0x0][0x610] ;  /* 0x00018400ff1a7b82 */ /* 0x000ee20000000800 */
[----:B------:R-:W-:Y:S05]  /*0d40*/  @!P0 BRA `(.L_x_11) ;  /* 0x0000000000288947 */ /* 0x000fea0003800000 */
[----:B------:R-:W4:Y:S02]  /*0d50*/  LDC R9, c[0x0][0x64c] ;  /* 0x00019300ff097b82 */ /* 0x000f240000000800 */
[----:B----4-:R-:W-:-:S05]  /*0d60*/  IADD3 R9, P0, R14, R9, RZ ;  /* 0x000000090e097210 */ /* 0x010fca0007f1e0ff */
        /* <DEDUP_REMOVED lines=8> */
.L_x_11:
[----:B-1----:R-:W-:Y:S01]  /*0df0*/  SHF.R.U64 R4, R4, R22, R5 ;  /* 0x0000001604047219 */ /* 0x002fe20000001205 */
[----:B0-----:R-:W-:Y:S01]  /*0e00*/  VIADD R6, R15, 0xffffffff ;  /* 0xffffffff0f067836 */ /* 0x001fe20000000000 */
[----:B------:R-:W-:Y:S01]  /*0e10*/  SHF.L.U32 R0, R25, R12, RZ ;  /* 0x0000000c19007219 */ /* 0x000fe200000006ff */
[----:B------:R-:W-:Y:S01]  /*0e20*/  IMAD.MOV.U32 R22, RZ, RZ, R27 ;  /* 0x000000ffff167224 */ /* 0x000fe200078e001b */
[----:B------:R-:W-:Y:S01]  /*0e30*/  LOP3.LUT R5, R29, R10, RZ, 0xc0, !PT ;  /* 0x0000000a1d057212 */ /* 0x000fe200078ec0ff */
[----:B------:R-:W-:Y:S01]  /*0e40*/  IMAD.MOV R7, RZ, RZ, -R4 ;  /* 0x000000ffff077224 */ /* 0x000fe200078e0a04 */
[----:B------:R-:W-:Y:S02]  /*0e50*/  SEL R3, R3, R28, !P1 ;  /* 0x0000001c03037207 */ /* 0x000fe40004800000 */
[----:B------:R-:W-:Y:S01]  /*0e60*/  LOP3.LUT R6, R13, R6, RZ, 0xc0, !PT ;  /* 0x000000060d067212 */ /* 0x000fe200078ec0ff */
[----:B------:R-:W-:Y:S02]  /*0e70*/  IMAD R4, R0, R4, R5 ;  /* 0x0000000400047224 */ /* 0x000fe400078e0205 */
[----:B--2---:R-:W-:-:S02]  /*0e80*/  IMAD R0, R7, R24, R14 ;  /* 0x0000001807007224 */ /* 0x004fc400078e020e */
[----:B---3--:R-:W-:Y:S02]  /*0e90*/  IMAD R3, R4, R26, R3 ;  /* 0x0000001a04037224 */ /* 0x008fe400078e0203 */
[----:B------:R-:W-:Y:S02]  /*0ea0*/  IMAD.MOV.U32 R5, RZ, RZ, 0x1 ;  /* 0x00000001ff057424 */ /* 0x000fe400078e00ff */
[----:B------:R-:W-:-:S03]  /*0eb0*/  IMAD R4, R0, R15, R6 ;  /* 0x0000000f00047224 */ /* 0x000fc600078e0206 */
[----:B------:R-:W-:Y:S02]  /*0ec0*/  PRMT R0, R5, 0x7610, R0 ;  /* 0x0000761005007816 */ /* 0x000fe40000000000 */
[----:B------:R-:W-:Y:S02]  /*0ed0*/  SEL R152, R4, R3, !P1 ;  /* 0x0000000304987207 */ /* 0x000fe40004800000 */
[----:B------:R-:W-:-:S07]  /*0ee0*/  SEL R153, R3, R4, !P1 ;  /* 0x0000000403997207 */ /* 0x000fce0004800000 */
.L_x_9:
[----:B------:R-:W-:-:S08]  /*0ef0*/  NOP ;  /* 0x0000000000007918 */ /* 0x000fd00000000000 */
[----:B------:R-:W0:Y:S02]  /*0f00*/  USETMAXREG.TRY_ALLOC.CTAPOOL UP0, 0xe8 ;  /* 0x000000e8000079c8 */ /* 0x000e240008000600 */
[----:B0-----:R-:W-:-:S13]  /*0f10*/  PLOP3.LUT P0, PT, PT, PT, UP0, 0x80, 0x0 ;  /* 0x000000000000781c */ /* 0x001fda0003f0f008 */
[----:B------:R-:W-:Y:S05]  /*0f20*/  @!P0 BRA `(.L_x_9) ;  /* 0xfffffffc00f08947 */ /* 0x000fea000383ffff */
[----:B------:R-:W-:Y:S01]  /*0f30*/  ULDC.64 UR4, c[0x0][0x598] ;  /* 0x0001660000047ab9 */ /* 0x000fe20000000a00 */
[----:B------:R-:W-:Y:S01]  /*0f40*/  ULDC.64 UR36, c[0x0][0x208] ;  /* 0x0000820000247ab9 */ /* 0x000fe20000000a00 */
[----:B------:R-:W-:-:S04]  /*0f50*/  ISETP.NE.U32.AND P0, PT, RZ, UR4, PT ;  /* 0x00000004ff007c0c */ /* 0x000fc8000bf05070 */
[----:B------:R-:W-:-:S13]  /*0f60*/  ISETP.NE.AND.EX P0, PT, RZ, UR5, PT, P0 ;  /* 0x00000005ff007c0c */ /* 0x000fda000bf05300 */
[----:B------:R-:W-:Y:S05]  /*0f70*/  @!P0 BRA `(.L_x_12) ;  /* 0x00000000001c8947 */ /* 0x000fea0003800000 */
[----:B------:R-:W0:Y:S02]  /*0f80*/  LDC.64 R4, c[0x0][0x598] ;  /* 0x00016600ff047b82 */ /* 0x000e240000000a00 */
[----:B0-----:R-:W2:Y:S02]  /*0f90*/  LDG.E.64 R4, desc[UR36][R4.64] ;  /* 0x0000002404047981 */ /* 0x001ea4000c1e1b00 */
[----:B--2---:R-:W-:-:S04]  /*0fa0*/  ISETP.NE.U32.AND P0, PT, R4, RZ, PT ;  /* 0x000000ff0400720c */ /* 0x004fc80003f05070 */
[----:B------:R-:W-:-:S13]  /*0fb0*/  ISETP.NE.AND.EX P0, PT, R5, RZ, PT, P0 ;  /* 0x000000ff0500720c */ /* 0x000fda0003f05300 */
[----:B------:R-:W-:Y:S05]  /*0fc0*/  @!P0 BRA `(.L_x_12) ;  /* 0x0000000000088947 */ /* 0x000fea0003800000 */
[----:B------:R0:W5:Y:S01]  /*0fd0*/  LD.E R154, desc[UR36][R4.64] ;  /* 0x00000024049a7980 */ /* 0x000162000c101900 */
[----:B------:R-:W-:Y:S05]  /*0fe0*/  BRA `(.L_x_13) ;  /* 0x0000000000247947 */ /* 0x000fea0003800000 */
.L_x_12:
[----:B------:R-:W-:Y:S02]  /*0ff0*/  ULDC.64 UR4, c[0x0][0x588] ;  /* 0x0001620000047ab9 */ /* 0x000fe40000000a00 */
[----:B------:R-:W-:-:S04]  /*1000*/  ISETP.NE.U32.AND P0, PT, RZ, UR4, PT ;  /* 0x00000004ff007c0c */ /* 0x000fc8000bf05070 */
[----:B------:R-:W-:-:S13]  /*1010*/  ISETP.NE.AND.EX P0, PT, RZ, UR5, PT, P0 ;  /* 0x00000005ff007c0c */ /* 0x000fda000bf05300 */
[----:B------:R-:W-:Y:S05]  /*1020*/  @!P0 BRA `(.L_x_14) ;  /* 0x00000000000c8947 */ /* 0x000fea0003800000 */
[----:B------:R-:W0:Y:S02]  /*1030*/  LDC.64 R154, c[0x0][0x588] ;  /* 0x00016200ff9a7b82 */ /* 0x000e240000000a00 */
[----:B0-----:R1:W5:Y:S01]  /*1040*/  LDG.E R154, desc[UR36][R154.64] ;  /* 0x000000249a9a7981 */ /* 0x001362000c1e1900 */
[----:B------:R-:W-:Y:S05]  /*1050*/  BRA `(.L_x_13) ;  /* 0x0000000000087947 */ /* 0x000fea0003800000 */
.L_x_14:
[----:B------:R-:W-:Y:S02]  /*1060*/  ULDC UR4, c[0x0][0x580] ;  /* 0x0001600000047ab9 */ /* 0x000fe40000000800 */
[----:B------:R-:W-:-:S07]  /*1070*/  IMAD.U32 R154, RZ, RZ, UR4 ;  /* 0x00000004ff9a7e24 */ /* 0x000fce000f8e00ff */
.L_x_13:
[----:B------:R-:W-:Y:S02]  /*1080*/  ULDC.64 UR4, c[0x0][0x5a0] ;  /* 0x0001680000047ab9 */ /* 0x000fe40000000a00 */
[----:B------:R-:W-:-:S04]  /*1090*/  ISETP.NE.U32.AND P0, PT, RZ, UR4, PT ;  /* 0x00000004ff007c0c */ /* 0x000fc8000bf05070 */
[----:B------:R-:W-:-:S13]  /*10a0*/  ISETP.NE.AND.EX P0, PT, RZ, UR5, PT, P0 ;  /* 0x00000005ff007c0c */ /* 0x000fda000bf05300 */
[----:B------:R-:W-:Y:S05]  /*10b0*/  @!P0 BRA `(.L_x_15) ;  /* 0x00000000001c8947 */ /* 0x000fea0003800000 */
[----:B0-----:R-:W0:Y:S02]  /*10c0*/  LDC.64 R4, c[0x0][0x5a0] ;  /* 0x00016800ff047b82 */ /* 0x001e240000000a00 */
[----:B0-----:R-:W2:Y:S02]  /*10d0*/  LDG.E.64 R4, desc[UR36][R4.64] ;  /* 0x0000002404047981 */ /* 0x001ea4000c1e1b00 */
[----:B--2---:R-:W-:-:S04]  /*10e0*/  ISETP.NE.U32.AND P0, PT, R4, RZ, PT ;  /* 0x000000ff0400720c */ /* 0x004fc80003f05070 */
[----:B------:R-:W-:-:S13]  /*10f0*/  ISETP.NE.AND.EX P0, PT, R5, RZ, PT, P0 ;  /* 0x000000ff0500720c */ /* 0x000fda0003f05300 */
[----:B------:R-:W-:Y:S05]  /*1100*/  @!P0 BRA `(.L_x_15) ;  /* 0x0000000000088947 */ /* 0x000fea0003800000 */
[----:B-1----:R0:W5:Y:S01]  /*1110*/  LD.E R155, desc[UR36][R4.64] ;  /* 0x00000024049b7980 */ /* 0x002162000c101900 */
[----:B------:R-:W-:Y:S05]  /*1120*/  BRA `(.L_x_16) ;  /* 0x0000000000247947 */ /* 0x000fea0003800000 */
.L_x_15:
[----:B------:R-:W-:Y:S02]  /*1130*/  ULDC.64 UR4, c[0x0][0x590] ;  /* 0x0001640000047ab9 */ /* 0x000fe40000000a00 */
[----:B------:R-:W-:-:S04]  /*1140*/  ISETP.NE.U32.AND P0, PT, RZ, UR4, PT ;  /* 0x00000004ff007c0c */ /* 0x000fc8000bf05070 */
[----:B------:R-:W-:-:S13]  /*1150*/  ISETP.NE.AND.EX P0, PT, RZ, UR5, PT, P0 ;  /* 0x00000005ff007c0c */ /* 0x000fda000bf05300 */
[----:B------:R-:W-:Y:S05]  /*1160*/  @!P0 BRA `(.L_x_17) ;  /* 0x00000000000c8947 */ /* 0x000fea0003800000 */
[----:B0-----:R-:W1:Y:S02]  /*1170*/  LDC.64 R4, c[0x0][0x590] ;  /* 0x00016400ff047b82 */ /* 0x001e640000000a00 */
[----:B-1----:R1:W5:Y:S01]  /*1180*/  LDG.E R155, desc[UR36][R4.64] ;  /* 0x00000024049b7981 */ /* 0x002362000c1e1900 */
[----:B------:R-:W-:Y:S05]  /*1190*/  BRA `(.L_x_16) ;  /* 0x0000000000087947 */ /* 0x000fea0003800000 */
.L_x_17:
[----:B------:R-:W-:Y:S02]  /*11a0*/  ULDC UR4, c[0x0][0x584] ;  /* 0x0001610000047ab9 */ /* 0x000fe40000000800 */
[----:B-1----:R-:W-:-:S07]  /*11b0*/  IMAD.U32 R155, RZ, RZ, UR4 ;  /* 0x00000004ff9b7e24 */ /* 0x002fce000f8e00ff */
.L_x_16:
[----:B------:R-:W-:-:S13]  /*11c0*/  LOP3.LUT P0, RZ, R0, 0xff, RZ, 0xc0, !PT ;  /* 0x000000ff00ff7812 */ /* 0x000fda000780c0ff */
[----:B------:R-:W-:Y:S05]  /*11d0*/  @!P0 EXIT ;  /* 0x000000000000894d */ /* 0x000fea0003800000 */
[----:B------:R-:W-:Y:S01]  /*11e0*/  ULDC UR4, c[0x0][0x28c] ;  /* 0x0000a30000047ab9 */ /* 0x000fe20000000800 */
[----:B------:R-:W-:Y:S01]  /*11f0*/  UMOV UR38, URZ ;  /* 0x0000003f00267c82 */ /* 0x000fe20008000000 */
[----:B------:R-:W-:Y:S01]  /*1200*/  UIADD3 UR4, UR4, 0x3f, URZ ;  /* 0x0000003f04047890 */ /* 0x000fe2000fffe03f */
[----:B------:R-:W-:-:S03]  /*1210*/  UMOV UR39, URZ ;  /* 0x0000003f00277c82 */ /* 0x000fc60008000000 */
[----:B------:R-:W-:-:S04]  /*1220*/  USHF.R.S32.HI UR5, URZ, 0x1f, UR4 ;  /* 0x0000001f3f057899 */ /* 0x000fc80008011404 */
[----:B------:R-:W-:-:S04]  /*1230*/  ULEA.HI UR5, UR5, UR4, URZ, 0x6 ;  /* 0x0000000405057291 */ /* 0x000fc8000f8f303f */
[----:B------:R-:W-:-:S12]  /*1240*/  USHF.R.S32.HI UR40, URZ, 0x6, UR5 ;  /* 0x000000063f287899 */ /* 0x000fd80008011405 */
.L_x_297:
[----:B------:R-:W-:Y:S01]  /*1250*/  LOP3.LUT R0, R18, 0x80, RZ, 0xc0, !PT ;  /* 0x0000008012007812 */ /* 0x000fe200078ec0ff */
[----:B------:R-:W2:Y:S01]  /*1260*/  S2UR UR7, SR_CgaCtaId ;  /* 0x00000000000779c3 */ /* 0x000ea20000008800 */
[----:B------:R-:W-:Y:S02]  /*1270*/  UMOV UR6, 0x400 ;  /* 0x0000040000067882 */ /* 0x000fe40000000000 */
[----:B------:R-:W-:-:S06]  /*1280*/  SHF.R.U32.HI R0, RZ, 0x7, R0 ;  /* 0x00000007ff007819 */ /* 0x000fcc0000011600 */
[----:B---3--:R-:W3:Y:S01]  /*1290*/  SHFL.IDX PT, R0, R0, RZ, 0x1f ;  /* 0x00001fff00007589 */ /* 0x008ee200000e0000 */
[----:B--2---:R-:W-:Y:S01]  /*12a0*/  ULEA UR6, UR7, UR6, 0x18 ;  /* 0x0000000607067291 */ /* 0x004fe2000f8ec03f */
[----:B---3--:R-:W-:-:S13]  /*12b0*/  R2UR UR4, R0 ;  /* 0x00000000000472ca */ /* 0x008fda00000e0000 */
[----:B------:R-:W-:-:S04]  /*12c0*/  ULEA.HI UR5, UR4, UR4, URZ, 0x1 ;  /* 0x0000000404057291 */ /* 0x000fc8000f8f083f */
[----:B------:R-:W-:-:S04]  /*12d0*/  ULOP3.LUT UR5, UR5, 0xffffe, URZ, 0xc0, !UPT ;  /* 0x000ffffe05057892 */ /* 0x000fc8000f8ec03f */
[----:B------:R-:W-:-:S03]  /*12e0*/  UIADD3 UR5, UR4, -UR5, URZ ;  /* 0x8000000504057290 */ /* 0x000fc6000fffe03f */
[----:B------:R-:W-:Y:S01]  /*12f0*/  ULDC UR4, c[0x0][0x28c] ;  /* 0x0000a30000047ab9 */ /* 0x000fe20000000800 */
[----:B------:R-:W-:Y:S01]  /*1300*/  ULEA UR5, UR5, UR6, 0xc ;  /* 0x0000000605057291 */ /* 0x000fe2000f8e603f */
[----:B------:R-:W-:-:S03]  /*1310*/  ISETP.LT.AND P0, PT, RZ, UR4, PT ;  /* 0x00000004ff007c0c */ /* 0x000fc6000bf01270 */
[----:B------:R-:W-:-:S04]  /*1320*/  UIADD3 UR5, UR5, 0x180, URZ ;  /* 0x0000018005057890 */ /* 0x000fc8000fffe03f */
[----:B------:R-:W-:-:S04]  /*1330*/  USHF.R.U32.HI UR5, URZ, 0x4, UR5 ;  /* 0x000000043f057899 */ /* 0x000fc80008011605 */
[----:B------:R-:W-:-:S04]  /*1340*/  ULOP3.LUT UR5, UR5, 0x3fff, URZ, 0xc0, !UPT ;  /* 0x00003fff05057892 */ /* 0x000fc8000f8ec03f */
[----:B------:R-:W-:Y:S01]  /*1350*/  ULOP3.LUT UR41, UR5, 0x10000, URZ, 0xfc, !UPT ;  /* 0x0001000005297892 */ /* 0x000fe2000f8efc3f */
[----:B0---4-:R-:W-:Y:S11]  /*1360*/  @P0 BRA `(.L_x_18) ;  /* 0x0000000000400947 */ /* 0x011ff60003800000 */
[----:B------:R-:W-:Y:S01]  /*1370*/  MOV R0, 0x0 ;  /* 0x0000000000007802 */ /* 0x000fe20000000f00 */
[----:B------:R-:W-:Y:S01]  /*1380*/  ULDC.64 UR4, c[0x4][0x68] ;  /* 0x01001a0000047ab9 */ /* 0x000fe20000000a00 */
[----:B------:R-:W-:Y:S01]  /*1390*/  ULDC.64 UR6, c[0x4][0x8] ;  /* 0x0100020000067ab9 */ /* 0x000fe20000000a00 */
[----:B01----:R-:W-:Y:S01]  /*13a0*/  IMAD.U32 R4, RZ, RZ, UR4 ;  /* 0x00000004ff047e24 */ /* 0x003fe2000f8e00ff */
[----:B------:R0:W1:Y:S01]  /*13b0*/  LDC.64 R14, c[0x4][R0] ;  /* 0x01000000000e7b82 */ /* 0x0000620000000a00 */
[----:B------:R-:W-:Y:S01]  /*13c0*/  IMAD.U32 R5, RZ, RZ, UR5 ;  /* 0x00000005ff057e24 */ /* 0x000fe2000f8e00ff */
[----:B------:R-:W-:Y:S01]  /*13d0*/  ULDC.64 UR4, c[0x4][0x70] ;  /* 0x01001c0000047ab9 */ /* 0x000fe20000000a00 */
[----:B------:R-:W-:Y:S02]  /*13e0*/  IMAD.U32 R10, RZ, RZ, UR6 ;  /* 0x00000006ff0a7e24 */ /* 0x000fe4000f8e00ff */
[----:B------:R-:W-:Y:S02]  /*13f0*/  IMAD.U32 R6, RZ, RZ, UR4 ;  /* 0x00000004ff067e24 */ /* 0x000fe4000f8e00ff */
[----:B------:R-:W-:-:S02]  /*1400*/  IMAD.U32 R7, RZ, RZ, UR5 ;  /* 0x00000005ff077e24 */ /* 0x000fc4000f8e00ff */
[----:B------:R-:W-:Y:S02]  /*1410*/  IMAD.U32 R11, RZ, RZ, UR7 ;  /* 0x00000007ff0b7e24 */ /* 0x000fe4000f8e00ff */
[----:B------:R-:W-:Y:S02]  /*1420*/  IMAD.MOV.U32 R8, RZ, RZ, 0x1e1 ;  /* 0x000001e1ff087424 */ /* 0x000fe400078e00ff */
[----:B------:R-:W-:Y:S02]  /*1430*/  IMAD.MOV.U32 R12, RZ, RZ, 0x1 ;  /* 0x00000001ff0c7424 */ /* 0x000fe400078e00ff */
[----:B0-----:R-:W-:-:S07]  /*1440*/  IMAD.MOV.U32 R13, RZ, RZ, RZ ;  /* 0x000000ffff0d7224 */ /* 0x001fce00078e00ff */
[----:B------:R-:W-:-:S07]  /*1450*/  LEPC R20, `(.L_x_18) ;  /* 0x000000001014794e */ /* 0x000fce0000000000 */
[----:B-1---5:R-:W-:Y:S05]  /*1460*/  CALL.ABS.NOINC R14 ;  /* 0x000000000e007343 */ /* 0x022fea0003c00000 */
.L_x_18:
[----:B------:R-:W-:-:S04]  /*1470*/  LOP3.LUT R0, R19, 0x1, RZ, 0xfc, !PT ;  /* 0x0000000113007812 */ /* 0x000fc800078efcff */
[----:B------:R-:W-:-:S13]  /*1480*/  ISETP.NE.AND P0, PT, R0, 0x3, PT ;  /* 0x000000030000780c */ /* 0x000fda0003f05270 */
[----:B------:R-:W-:Y:S05]  /*1490*/  @!P0 BRA `(.L_x_19) ;  /* 0x0000000000048947 */ /* 0x000fea0003800000 */
[----:B------:R-:W-:Y:S01]  /*14a0*/  BPT.TRAP 0x1 ;  /* 0x000000040000795c */ /* 0x000fe20000300000 */
.L_x_19:
[----:B------:R-:W2:Y:S01]  /*14b0*/  S2UR UR5, SR_CgaCtaId ;  /* 0x00000000000579c3 */ /* 0x000ea20000008800 */
[----:B------:R-:W-:Y:S01]  /*14c0*/  UMOV UR4, 0x400 ;  /* 0x0000040000047882 */ /* 0x000fe20000000000 */
[----:B------:R-:W-:Y:S02]  /*14d0*/  IMAD.U32 R0, RZ, RZ, UR38 ;  /* 0x00000026ff007e24 */ /* 0x000fe4000f8e00ff */
[----:B------:R-:W-:-:S03]  /*14e0*/  IMAD.U32 R3, RZ, RZ, UR39 ;  /* 0x00000027ff037e24 */ /* 0x000fc6000f8e00ff */
[----:B------:R-:W-:Y:S01]  /*14f0*/  SHF.L.U32 R0, R0, 0x1f, RZ ;  /* 0x0000001f00007819 */ /* 0x000fe200000006ff */
[----:B--2---:R-:W-:-:S06]  /*1500*/  ULEA UR4, UR5, UR4, 0x18 ;  /* 0x0000000405047291 */ /* 0x004fcc000f8ec03f */
[----:B------:R-:W-:-:S04]  /*1510*/  IMAD.U32 R6, RZ, RZ, UR4 ;  /* 0x00000004ff067e24 */ /* 0x000fc8000f8e00ff */
[----:B------:R-:W-:-:S04]  /*1520*/  IMAD R3, R3, 0x8, R6 ;  /* 0x0000000803037824 */ /* 0x000fc800078e0206 */
[----:B------:R2:W3:Y:S01]  /*1530*/  SYNCS.PHASECHK.TRANS64.TRYWAIT P1, [R3+URZ], R0 ;  /* 0x00000000030075a7 */ /* 0x0004e2000802017f */
[----:B------:R-:W-:Y:S05]  /*1540*/  @!P0 BRA `(.L_x_20) ;  /* 0x0000000000048947 */ /* 0x000fea0003800000 */
[----:B------:R-:W-:Y:S01]  /*1550*/  BPT.TRAP 0x1 ;  /* 0x000000040000795c */ /* 0x000fe20000300000 */
.L_x_20:
[----:B---3--:R-:W-:Y:S05]  /*1560*/  @P1 BRA `(.L_x_21) ;  /* 0x0000000000081947 */ /* 0x008fea0003800000 */
[----:B------:R-:W3:Y:S02]  /*1570*/  SYNCS.PHASECHK.TRANS64.TRYWAIT P1, [R3+URZ], R0 ;  /* 0x00000000030075a7 */ /* 0x000ee4000802017f */
[----:B---3--:R-:W-:Y:S05]  /*1580*/  @!P1 BRA `(.L_x_22) ;  /* 0x0000008c00749947 */ /* 0x008fea0003800000 */
.L_x_21:
[----:B------:R-:W-:-:S04]  /*1590*/  UISETP.LT.AND UP0, UPT, UR40, 0x1, UPT ;  /* 0x000000012800788c */ /* 0x000fc8000bf01270 */
[----:B------:R-:W-:-:S06]  /*15a0*/  USEL UR4, UR40, 0x1, UP0 ;  /* 0x0000000128047887 */ /* 0x000fcc0008000000 */
[----:B--23--:R-:W-:Y:S01]  /*15b0*/  IMAD.U32 R0, RZ, RZ, UR4 ;  /* 0x00000004ff007e24 */ /* 0x00cfe2000f8e00ff */
[----:B------:R-:W-:Y:S05]  /*15c0*/  WARPSYNC.ALL ;  /* 0x0000000000007948 */ /* 0x000fea0003800000 */
[----:B------:R-:W-:-:S04]  /*15d0*/  IADD3 R0, -R0, UR40, RZ ;  /* 0x0000002800007c10 */ /* 0x000fc8000fffe1ff */
[----:B------:R-:W-:Y:S02]  /*15e0*/  ISETP.GE.AND P1, PT, R0, 0x1, PT ;  /* 0x000000010000780c */ /* 0x000fe40003f26270 */
[----:B------:R-:W-:Y:S01]  /*15f0*/  R2UR UR4, R6 ;  /* 0x00000000060472ca */ /* 0x000fe200000e0000 */
[----:B------:R-:W-:Y:S01]  /*1600*/  ULEA UR5, UR39, UR41, 0xa ;  /* 0x0000002927057291 */ /* 0x000fe2000f8e503f */
[----:B------:R-:W-:Y:S01]  /*1610*/  WARPGROUP.ARRIVE ;  /* 0x00000000000079c5 */ /* 0x000fe20000000000 */
[----:B------:R-:W-:Y:S01]  /*1620*/  UMOV UR9, 0x80000020 ;  /* 0x8000002000097882 */ /* 0x000fe20000000000 */
[----:B------:R-:W-:-:S04]  /*1630*/  UMOV UR11, 0x80000020 ;  /* 0x80000020000b7882 */ /* 0x000fc80000000000 */
[----:B------:R-:W-:-:S05]  /*1640*/  UMOV UR8, UR5 ;  /* 0x0000000500087c82 */ /* 0x000fca0008000000 */
[----:B------:R-:W-:-:S04]  /*1650*/  UIADD3 UR4, UR4, 0x24180, URZ ;  /* 0x0002418004047890 */ /* 0x000fc8000fffe03f */
[----:B------:R-:W-:-:S04]  /*1660*/  USHF.R.U32.HI UR4, URZ, 0x4, UR4 ;  /* 0x000000043f047899 */ /* 0x000fc80008011604 */
[----:B------:R-:W-:-:S04]  /*1670*/  ULOP3.LUT UR4, UR4, 0x3fff, URZ, 0xc0, !UPT ;  /* 0x00003fff04047892 */ /* 0x000fc8000f8ec03f */
[----:B------:R-:W-:-:S04]  /*1680*/  ULOP3.LUT UR4, UR4, 0x10000, URZ, 0xfc, !UPT ;  /* 0x0001000004047892 */ /* 0x000fc8000f8efc3f */
[----:B------:R-:W-:-:S07]  /*1690*/  ULEA UR6, UR39, UR4, 0x9 ;  /* 0x0000000427067291 */ /* 0x000fce000f8e483f */
[----:B------:R-:W-:Y:S02]  /*16a0*/  UMOV UR10, UR6 ;  /* 0x00000006000a7c82 */ /* 0x000fe40008000000 */
[----:B------:R-:W-:Y:S01]  /*16b0*/  IGMMA.64x128x32.S8.S8 R88, gdesc[UR8], RZ, !UPT, gsb0 ;  /* 0x03600000085879f1 */ /* 0x000fe2000c0410ff */
[----:B------:R-:W-:Y:S01]  /*16c0*/  UIADD3 UR8, UR5, 0x200, URZ ;  /* 0x0000020005087890 */ /* 0x000fe2000fffe03f */
[----:B------:R-:W-:Y:S01]  /*16d0*/  UMOV UR9, 0x80000020 ;  /* 0x8000002000097882 */ /* 0x000fe20000000000 */
[----:B------:R-:W-:Y:S02]  /*16e0*/  WARPGROUP.DEPBAR.LE gsb0, 0x0 ;  /* 0x00008000000079c5 */ /* 0x000fe40000010000 */
[----:B------:R-:W-:-:S06]  /*16f0*/  WARPGROUP.ARRIVE ;  /* 0x00000000000079c5 */ /* 0x000fcc0000000000 */
[----:B------:R-:W-:Y:S01]  /*1700*/  IGMMA.64x128x32.S8.S8 R24, gdesc[UR8], RZ, !UPT, gsb0 ;  /* 0x03600000081879f1 */ /* 0x000fe2000c0410ff */
[----:B------:R-:W-:Y:S02]  /*1710*/  UIADD3 UR8, UR5, 0x2, URZ ;  /* 0x0000000205087890 */ /* 0x000fe4000fffe03f */
[----:B------:R-:W-:Y:S01]  /*1720*/  UIADD3 UR10, UR6, 0x2, URZ ;  /* 0x00000002060a7890 */ /* 0x000fe2000fffe03f */
[----:B------:R-:W-:Y:S01]  /*1730*/  UMOV UR9, 0x80000020 ;  /* 0x8000002000097882 */ /* 0x000fe20000000000 */
[----:B------:R-:W-:Y:S01]  /*1740*/  UMOV UR11, 0x80000020 ;  /* 0x80000020000b7882 */ /* 0x000fe20000000000 */
[----:B------:R-:W-:Y:S02]  /*1750*/  WARPGROUP.DEPBAR.LE gsb0, 0x0 ;  /* 0x00008000000079c5 */ /* 0x000fe40000010000 */
[----:B------:R-:W-:-:S06]  /*1760*/  WARPGROUP.ARRIVE ;  /* 0x00000000000079c5 */ /* 0x000fcc0000000000 */
[----:B------:R-:W-:Y:S01]  /*1770*/  IGMMA.64x128x32.S8.S8 R88, gdesc[UR8], R88, gsb0 ;  /* 0x03600000085879f1 */ /* 0x000fe20008041058 */
[----:B------:R-:W-:Y:S01]  /*1780*/  UIADD3 UR8, UR5, 0x202, URZ ;  /* 0x0000020205087890 */ /* 0x000fe2000fffe03f */
[----:B------:R-:W-:Y:S01]  /*1790*/  UMOV UR9, 0x80000020 ;  /* 0x8000002000097882 */ /* 0x000fe20000000000 */
[----:B------:R-:W-:Y:S02]  /*17a0*/  WARPGROUP.DEPBAR.LE gsb0, 0x0 ;  /* 0x00008000000079c5 */ /* 0x000fe40000010000 */
[----:B------:R-:W-:-:S06]  /*17b0*/  WARPGROUP.ARRIVE ;  /* 0x00000000000079c5 */ /* 0x000fcc0000000000 */
[----:B------:R-:W-:Y:S03]  /*17c0*/  IGMMA.64x128x32.S8.S8 R24, gdesc[UR8], R24, gsb0 ;  /* 0x03600000081879f1 */ /* 0x000fe60008041018 */
[----:B------:R-:W-:Y:S02]  /*17d0*/  WARPGROUP.DEPBAR.LE gsb0, 0x0 ;  /* 0x00008000000079c5 */ /* 0x000fe40000010000 */
[----:B------:R-:W-:Y:S05]  /*17e0*/  @!P1 BRA `(.L_x_23) ;  /* 0x0000000400149947 */ /* 0x000fea0003800000 */
[----:B------:R-:W-:Y:S02]  /*17f0*/  UIADD3 UR5, UR39, 0x1, URZ ;  /* 0x0000000127057890 */ /* 0x000fe4000fffe03f */
[----:B------:R-:W-:Y:S02]  /*1800*/  IMAD.U32 R3, RZ, RZ, UR39 ;  /* 0x00000027ff037e24 */ /* 0x000fe4000f8e00ff */
[----:B------:R-:W-:-:S04]  /*1810*/  UISETP.NE.AND UP0, UPT, UR5, 0x9, UPT ;  /* 0x000000090500788c */ /* 0x000fc8000bf05270 */
[----:B------:R-:W-:Y:S02]  /*1820*/  USEL UR6, URZ, 0x1, UP0 ;  /* 0x000000013f067887 */ /* 0x000fe40008000000 */
[----:B------:R-:W-:Y:S02]  /*1830*/  USEL UR5, UR5, URZ, UP0 ;  /* 0x0000003f05057287 */ /* 0x000fe40008000000 */
[----:B------:R-:W-:-:S06]  /*1840*/  ULOP3.LUT UR6, UR38, UR6, URZ, 0x3c, !UPT ;  /* 0x0000000626067292 */ /* 0x000fcc000f8e3c3f */
[----:B------:R-:W-:-:S07]  /*1850*/  IMAD.U32 R7, RZ, RZ, UR6 ;  /* 0x00000006ff077e24 */ /* 0x000fce000f8e00ff */
.L_x_30:
[----:B------:R-:W-:Y:S05]  /*1860*/  @!P0 BRA `(.L_x_24) ;  /* 0x0000000000048947 */ /* 0x000fea0003800000 */
[----:B------:R-:W-:Y:S01]  /*1870*/  BPT.TRAP 0x1 ;  /* 0x000000040000795c */ /* 0x000fe20000300000 */
.L_x_24:
[----:B------:R-:W2:Y:S01]  /*1880*/  S2UR UR7, SR_CgaCtaId ;  /* 0x00000000000779c3 */ /* 0x000ea20000008800 */
[----:B------:R-:W-:Y:S01]  /*1890*/  UMOV UR6, 0x400 ;  /* 0x0000040000067882 */ /* 0x000fe20000000000 */
[----:B01----:R-:W-:Y:S01]  /*18a0*/  IMAD.U32 R5, RZ, RZ, UR5 ;  /* 0x00000005ff057e24 */ /* 0x003fe2000f8e00ff */
[----:B------:R-:W-:Y:S01]  /*18b0*/  SHF.L.U32 R4, R7, 0x1f, RZ ;  /* 0x0000001f07047819 */ /* 0x000fe200000006ff */
[----:B--2---:R-:W-:-:S06]  /*18c0*/  ULEA UR6, UR7, UR6, 0x18 ;  /* 0x0000000607067291 */ /* 0x004fcc000f8ec03f */
[----:B------:R-:W-:-:S04]  /*18d0*/  IMAD.U32 R6, RZ, RZ, UR6 ;  /* 0x00000006ff067e24 */ /* 0x000fc8000f8e00ff */
[----:B------:R-:W-:-:S04]  /*18e0*/  IMAD R5, R5, 0x8, R6 ;  /* 0x0000000805057824 */ /* 0x000fc800078e0206 */
[----:B------:R0:W1:Y:S01]  /*18f0*/  SYNCS.PHASECHK.TRANS64.TRYWAIT P1, [R5+URZ], R4 ;  /* 0x00000004050075a7 */ /* 0x000062000802017f */
[----:B------:R-:W-:Y:S05]  /*1900*/  @!P0 BRA `(.L_x_25) ;  /* 0x0000000000048947 */ /* 0x000fea0003800000 */
[----:B------:R-:W-:Y:S01]  /*1910*/  BPT.TRAP 0x1 ;  /* 0x000000040000795c */ /* 0x000fe20000300000 */
.L_x_25:
[----:B-1----:R-:W-:Y:S05]  /*1920*/  @P1 BRA `(.L_x_26) ;  /* 0x0000000000081947 */ /* 0x002fea0003800000 */
[----:B------:R-:W1:Y:S02]  /*1930*/  SYNCS.PHASECHK.TRANS64.TRYWAIT P1, [R5+URZ], R4 ;  /* 0x00000004050075a7 */ /* 0x000e64000802017f */
[----:B-1----:R-:W-:Y:S05]  /*1940*/  @!P1 BRA `(.L_x_27) ;  /* 0x0000008800989947 */ /* 0x002fea0003800000 */
.L_x_26:
[----:B------:R-:W-:Y:S01]  /*1950*/  ULEA UR6, UR5, UR41, 0xa ;  /* 0x0000002905067291 */ /* 0x000fe2000f8e503f */
[----:B------:R-:W-:Y:S01]  /*1960*/  WARPGROUP.ARRIVE ;  /* 0x00000000000079c5 */ /* 0x000fe20000000000 */
[----:B------:R-:W-:Y:S01]  /*1970*/  ULEA UR7, UR5, UR4, 0x9 ;  /* 0x0000000405077291 */ /* 0x000fe2000f8e483f */
[----:B------:R-:W-:Y:S01]  /*1980*/  UMOV UR9, 0x80000020 ;  /* 0x8000002000097882 */ /* 0x000fe20000000000 */
[----:B------:R-:W-:-:S03]  /*1990*/  UMOV UR11, 0x80000020 ;  /* 0x80000020000b7882 */ /* 0x000fc60000000000 */
[----:B------:R-:W-:Y:S02]  /*19a0*/  UMOV UR8, UR6 ;  /* 0x0000000600087c82 */ /* 0x000fe40008000000 */
[----:B------:R-:W-:Y:S02]  /*19b0*/  UMOV UR10, UR7 ;  /* 0x00000007000a7c82 */ /* 0x000fe40008000000 */
[----:B------:R-:W-:Y:S01]  /*19c0*/  IGMMA.64x128x32.S8.S8 R88, gdesc[UR8], R88, gsb0 ;  /* 0x03600000085879f1 */ /* 0x000fe20008041058 */
[----:B------:R-:W-:Y:S01]  /*19d0*/  UIADD3 UR8, UR6, 0x200, URZ ;  /* 0x0000020006087890 */ /* 0x000fe2000fffe03f */
[----:B------:R-:W-:Y:S01]  /*19e0*/  UMOV UR9, 0x80000020 ;  /* 0x8000002000097882 */ /* 0x000fe20000000000 */
[----:B------:R-:W-:Y:S02]  /*19f0*/  WARPGROUP.DEPBAR.LE gsb0, 0x0 ;  /* 0x00008000000079c5 */ /* 0x000fe40000010000 */
[----:B------:R-:W-:-:S06]  /*1a00*/  WARPGROUP.ARRIVE ;  /* 0x00000000000079c5 */ /* 0x000fcc0000000000 */
[----:B------:R-:W-:Y:S01]  /*1a10*/  IGMMA.64x128x32.S8.S8 R24, gdesc[UR8], R24, gsb0 ;  /* 0x03600000081879f1 */ /* 0x000fe20008041018 */
        /* <DEDUP_REMOVED lines=14> */
[----:B------:R-:W-:Y:S01]  /*1b00*/  BPT.TRAP 0x1 ;  /* 0x000000040000795c */ /* 0x000fe20000300000 */
.L_x_28:
[----:B------:R-:W-:-:S13]  /*1b10*/  ISETP.NE.AND P1, PT, R157, RZ, PT ;  /* 0x000000ff9d00720c */ /* 0x000fda0003f25270 */
[----:B01----:R-:W-:-:S04]  /*1b20*/  @P1 IMAD R4, R3, 0x8, R6 ;  /* 0x0000000803041824 */ /* 0x003fc800078e0206 */
[----:B------:R-:W-:-:S05]  /*1b30*/  @P1 VIADD R4, R4, 0x48 ;  /* 0x0000004804041836 */ /* 0x000fca0000000000 */
[----:B------:R-:W-:-:S04]  /*1b40*/  @P1 PRMT R4, R23, 0x654, R4 ;  /* 0x0000065417041816 */ /* 0x000fc80000000004 */
[----:B------:R0:W-:Y:S01]  /*1b50*/  @P1 SYNCS.ARRIVE.TRANS64.RED.A1T0 RZ, [R4+URZ], RZ ;  /* 0x000000ff04ff19a7 */ /* 0x0001e2000810043f */
[----:B------:R-:W-:-:S13]  /*1b60*/  ISETP.GT.U32.AND P1, PT, R19, 0x1, PT ;  /* 0x000000011300780c */ /* 0x000fda0003f24070 */
[----:B0-----:R-:W-:Y:S05]  /*1b70*/  @P1 BRA `(.L_x_29) ;  /* 0x0000000000041947 */ /* 0x001fea0003800000 */
[----:B------:R-:W-:Y:S01]  /*1b80*/  BPT.TRAP 0x1 ;  /* 0x000000040000795c */ /* 0x000fe20000300000 */
.L_x_29:
[----:B------:R-:W-:Y:S01]  /*1b90*/  UIADD3 UR5, UR5, 0x1, URZ ;  /* 0x0000000105057890 */ /* 0x000fe2000fffe03f */
[C---:B------:R-:W-:Y:S01]  /*1ba0*/  ISETP.GT.AND P2, PT, R0.reuse, 0x1, PT ;  /* 0x000000010000780c */ /* 0x040fe20003f44270 */
[----:B------:R-:W-:Y:S02]  /*1bb0*/  VIADD R3, R3, 0x1 ;  /* 0x0000000103037836 */ /* 0x000fe40000000000 */
[----:B------:R-:W-:Y:S01]  /*1bc0*/  UISETP.NE.AND UP0, UPT, UR5, 0x9, UPT ;  /* 0x000000090500788c */ /* 0x000fe2000bf05270 */
[----:B------:R-:W-:Y:S02]  /*1bd0*/  VIADD R0, R0, 0xffffffff ;  /* 0xffffffff00007836 */ /* 0x000fe40000000000 */
[C---:B------:R-:W-:Y:S01]  /*1be0*/  ISETP.NE.AND P1, PT, R3.reuse, 0x9, PT ;  /* 0x000000090300780c */ /* 0x040fe20003f25270 */
[----:B------:R-:W-:Y:S02]  /*1bf0*/  USEL UR6, URZ, 0x1, UP0 ;  /* 0x000000013f067887 */ /* 0x000fe40008000000 */
[----:B------:R-:W-:Y:S01]  /*1c00*/  USEL UR5, UR5, URZ, UP0 ;  /* 0x0000003f05057287 */ /* 0x000fe20008000000 */
[----:B------:R-:W-:-:S03]  /*1c10*/  SEL R3, R3, RZ, P1 ;  /* 0x000000ff03037207 */ /* 0x000fc60000800000 */
[----:B------:R-:W-:Y:S01]  /*1c20*/  LOP3.LUT R7, R7, UR6, RZ, 0x3c, !PT ;  /* 0x0000000607077c12 */ /* 0x000fe2000f8e3cff */
[----:B------:R-:W-:Y:S07]  /*1c30*/  @P2 BRA `(.L_x_30) ;  /* 0xfffffffc00082947 */ /* 0x000fee000383ffff */
.L_x_23:
[----:B------:R-:W2:Y:S02]  /*1c40*/  LDC R0, c[0x0][0x28c] ;  /* 0x0000a300ff007b82 */ /* 0x000ea40000000800 */
[----:B--2---:R-:W-:-:S13]  /*1c50*/  ISETP.GE.AND P1, PT, R0, 0x1, PT ;  /* 0x000000010000780c */ /* 0x004fda0003f26270 */
[----:B------:R-:W-:Y:S05]  /*1c60*/  @!P1 BRA `(.L_x_31) ;  /* 0x0000000000509947 */ /* 0x000fea0003800000 */
[----:B------:R-:W-:Y:S05]  /*1c70*/  @!P0 BRA `(.L_x_32) ;  /* 0x0000000000048947 */ /* 0x000fea0003800000 */
[----:B------:R-:W-:Y:S01]  /*1c80*/  BPT.TRAP 0x1 ;  /* 0x000000040000795c */ /* 0x000fe20000300000 */
.L_x_32:
[----:B------:R-:W-:Y:S01]  /*1c90*/  ISETP.NE.AND P1, PT, R157, RZ, PT ;  /* 0x000000ff9d00720c */ /* 0x000fe20003f25270 */
[----:B------:R-:W-:Y:S01]  /*1ca0*/  BSSY B0, `(.L_x_33) ;  /* 0x000000e000007945 */ /* 0x000fe20003800000 */
[----:B------:R-:W-:-:S11]  /*1cb0*/  ISETP.GT.U32.AND P0, PT, R19, 0x1, PT ;  /* 0x000000011300780c */ /* 0x000fd60003f04070 */
[----:B------:R-:W-:Y:S05]  /*1cc0*/  @!P1 BRA `(.L_x_34) ;  /* 0x00000000002c9947 */ /* 0x000fea0003800000 */
[----:B------:R-:W-:-:S04]  /*1cd0*/  UISETP.LT.AND UP0, UPT, UR40, 0x1, UPT ;  /* 0x000000012800788c */ /* 0x000fc8000bf01270 */
[----:B------:R-:W-:-:S04]  /*1ce0*/  USEL UR6, UR40, 0x1, UP0 ;  /* 0x0000000128067887 */ /* 0x000fc80008000000 */
[----:B------:R-:W-:-:S04]  /*1cf0*/  UIADD3 UR6, UR39, UR40, -UR6 ;  /* 0x0000002827067290 */ /* 0x000fc8000fffe806 */
[----:B------:R-:W-:-:S04]  /*1d00*/  UIMAD.WIDE.U32 UR4, UR6, 0x38e38e39, URZ ;  /* 0x38e38e39060478a5 */ /* 0x000fc8000f8e003f */
[----:B------:R-:W-:-:S04]  /*1d10*/  USHF.R.U32.HI UR4, URZ, 0x1, UR5 ;  /* 0x000000013f047899 */ /* 0x000fc80008011605 */
[----:B------:R-:W-:-:S06]  /*1d20*/  UIMAD UR6, UR4, -0x9, UR6 ;  /* 0xfffffff7040678a4 */ /* 0x000fcc000f8e0206 */
[----:B------:R-:W-:-:S04]  /*1d30*/  IMAD.U32 R3, RZ, RZ, UR6 ;  /* 0x00000006ff037e24 */ /* 0x000fc8000f8e00ff */
[----:B------:R-:W-:-:S04]  /*1d40*/  IMAD R0, R3, 0x8, R6 ;  /* 0x0000000803007824 */ /* 0x000fc800078e0206 */
[----:B------:R-:W-:-:S05]  /*1d50*/  VIADD R0, R0, 0x48 ;  /* 0x0000004800007836 */ /* 0x000fca0000000000 */
[----:B------:R-:W-:-:S04]  /*1d60*/  PRMT R0, R23, 0x654, R0 ;  /* 0x0000065417007816 */ /* 0x000fc80000000000 */
[----:B------:R2:W-:Y:S03]  /*1d70*/  SYNCS.ARRIVE.TRANS64.RED.A1T0 RZ, [R0+URZ], RZ ;  /* 0x000000ff00ff79a7 */ /* 0x0005e6000810043f */
.L_x_34:
[----:B------:R-:W-:Y:S05]  /*1d80*/  BSYNC B0 ;  /* 0x0000000000007941 */ /* 0x000fea0003800000 */
.L_x_33:
[----:B------:R-:W-:Y:S05]  /*1d90*/  @P0 BRA `(.L_x_31) ;  /* 0x0000000000040947 */ /* 0x000fea0003800000 */
[----:B------:R-:W-:Y:S01]  /*1da0*/  BPT.TRAP 0x1 ;  /* 0x000000040000795c */ /* 0x000fe20000300000 */
.L_x_31:
[----:B------:R-:W3:Y:S01]  /*1db0*/  LDC R6, c[0x0][0x288] ;  /* 0x0000a200ff067b82 */ /* 0x000ee20000000800 */
[--C-:B--2---:R-:W-:Y:S01]  /*1dc0*/  SHF.R.U32.HI R0, RZ, 0x2, R18.reuse ;  /* 0x00000002ff007819 */ /* 0x104fe20000011612 */
[----:B------:R-:W-:Y:S01]  /*1dd0*/  IMAD.SHL.U32 R9, R152, 0x80, RZ ;  /* 0x0000008098097824 */ /* 0x000fe200078e00ff */
[----:B01----:R-:W-:Y:S01]  /*1de0*/  SHF.R.U32.HI R5, RZ, 0x7, R18 ;  /* 0x00000007ff057819 */ /* 0x003fe20000011612 */
[----:B------:R-:W-:Y:S01]  /*1df0*/  UIADD3 UR39, UR40, UR39, URZ ;  /* 0x0000002728277290 */ /* 0x000fe2000fffe03f */
[C---:B------:R-:W-:Y:S01]  /*1e00*/  LOP3.LUT R4, R18.reuse, 0x60, RZ, 0xc0, !PT ;  /* 0x0000006012047812 */ /* 0x040fe200078ec0ff */
[----:B------:R-:W-:Y:S01]  /*1e10*/  IMAD.SHL.U32 R20, R18, 0x2, RZ ;  /* 0x0000000212147824 */ /* 0x000fe200078e00ff */
[----:B------:R-:W-:Y:S01]  /*1e20*/  LOP3.LUT R3, R0, 0x7, RZ, 0xc0, !PT ;  /* 0x0000000700037812 */ /* 0x000fe200078ec0ff */
[----:B------:R-:W-:Y:S01]  /*1e30*/  UISETP.GT.U32.AND UP0, UPT, UR39, 0x8, UPT ;  /* 0x000000082700788c */ /* 0x000fe2000bf04070 */
[----:B------:R-:W-:Y:S01]  /*1e40*/  LOP3.LUT R0, R5, 0x1, RZ, 0xc0, !PT ;  /* 0x0000000105007812 */ /* 0x000fe200078ec0ff */
[----:B------:R-:W-:Y:S01]  /*1e50*/  ULDC UR7, c[0x0][0x284] ;  /* 0x0000a10000077ab9 */ /* 0x000fe20000000800 */
[----:B------:R-:W-:Y:S01]  /*1e60*/  SHF.R.U32.HI R8, RZ, 0x1, R4 ;  /* 0x00000001ff087819 */ /* 0x000fe20000011604 */
[----:B------:R-:W-:Y:S01]  /*1e70*/  UISETP.LT.U32.AND UP0, UPT, UR40, 0x9, UP0 ;  /* 0x000000092800788c */ /* 0x000fe20008701070 */
[----:B------:R-:W-:Y:S01]  /*1e80*/  SHF.R.S32.HI R152, RZ, 0x1f, R22 ;  /* 0x0000001fff987819 */ /* 0x000fe20000011416 */
[----:B------:R-:W-:Y:S01]  /*1e90*/  IMAD.SHL.U32 R10, R0, 0x40, RZ ;  /* 0x00000040000a7824 */ /* 0x000fe200078e00ff */
[--C-:B------:R-:W-:Y:S01]  /*1ea0*/  IADD3 R5, RZ, -R8, -R3.reuse ;  /* 0x80000008ff057210 */ /* 0x100fe20007ffe803 */
[----:B------:R-:W-:Y:S01]  /*1eb0*/  UISETP.GE.U32.AND UP1, UPT, UR40, 0x9, UPT ;  /* 0x000000092800788c */ /* 0x000fe2000bf26070 */
[----:B------:R-:W-:Y:S01]  /*1ec0*/  LOP3.LUT R20, R9, 0x6, R20, 0xf8, !PT ;  /* 0x0000000609147812 */ /* 0x000fe200078ef814 */
[----:B------:R-:W-:Y:S01]  /*1ed0*/  ULDC.64 UR8, c[0x0][0x5d0] ;  /* 0x0001740000087ab9 */ /* 0x000fe20000000a00 */
[----:B------:R-:W-:Y:S01]  /*1ee0*/  LOP3.LUT R165, R10, 0x40, R3, 0xe2, !PT ;  /* 0x000000400aa57812 */ /* 0x000fe200078ee203 */
[----:B------:R-:W-:Y:S01]  /*1ef0*/  IMAD R3, R0, -0x40, R5 ;  /* 0xffffffc000037824 */ /* 0x000fe200078e0205 */
[----:B------:R-:W-:Y:S01]  /*1f00*/  LOP3.LUT R4, R18, 0x3, RZ, 0xc0, !PT ;  /* 0x0000000312047812 */ /* 0x000fe200078ec0ff */
[----:B------:R-:W-:Y:S01]  /*1f10*/  IMAD.SHL.U32 R0, R153, 0x100, RZ ;  /* 0x0000010099007824 */ /* 0x000fe200078e00ff */
[----:B------:R-:W-:Y:S01]  /*1f20*/  UIMAD.WIDE.U32 UR4, UR39, 0x38e38e39, URZ ;  /* 0x38e38e39270478a5 */ /* 0x000fe2000f8e003f */
[----:B---3--:R-:W-:Y:S01]  /*1f30*/  ISETP.GE.AND P0, PT, R9, R6, PT ;  /* 0x000000060900720c */ /* 0x008fe20003f06270 */
[----:B------:R-:W-:Y:S01]  /*1f40*/  USEL UR6, URZ, 0x1, !UP0 ;  /* 0x000000013f067887 */ /* 0x000fe2000c000000 */
[----:B------:R-:W-:Y:S01]  /*1f50*/  IMAD R7, R152, UR8, RZ ;  /* 0x0000000898077c24 */ /* 0x000fe2000f8e02ff */
[----:B------:R-:W-:Y:S01]  /*1f60*/  SHF.R.S32.HI R21, RZ, 0x1f, R20 ;  /* 0x0000001fff157819 */ /* 0x000fe20000011414 */
[----:B------:R-:W-:Y:S01]  /*1f70*/  USHF.R.U32.HI UR4, URZ, 0x1, UR5 ;  /* 0x000000013f047899 */ /* 0x000fe20008011605 */
[----:B------:R-:W-:Y:S01]  /*1f80*/  ISETP.GE.OR P0, PT, R0, UR7, P0 ;  /* 0x0000000700007c0c */ /* 0x000fe20008706670 */
[----:B------:R-:W-:Y:S01]  /*1f90*/  ULOP3.LUT UR38, UR38, UR6, URZ, 0x3c, !UPT ;  /* 0x0000000626267292 */ /* 0x000fe2000f8e3c3f */
[----:B------:R-:W-:Y:S01]  /*1fa0*/  IMAD R164, R4, -0x2, R6 ;  /* 0xfffffffe04a47824 */ /* 0x000fe200078e0206 */
[----:B------:R-:W-:Y:S01]  /*1fb0*/  UIMAD UR39, UR4, -0x9, UR39 ;  /* 0xfffffff7042778a4 */ /* 0x000fe2000f8e0227 */
[----:B------:R-:W-:Y:S01]  /*1fc0*/  IMAD.WIDE R4, R153, 0x100, RZ ;  /* 0x0000010099047825 */ /* 0x000fe200078e02ff */
[----:B------:R-:W-:Y:S01]  /*1fd0*/  @UP1 ULOP3.LUT UR38, UR38, 0x1, UR4, 0x78, !UPT ;  /* 0x0000000126261892 */ /* 0x000fe2000f8e7804 */
[----:B------:R-:W-:-:S02]  /*1fe0*/  IADD3 R3, -R0, UR7, R3 ;  /* 0x0000000700037c10 */ /* 0x000fc4000fffe103 */
[----:B------:R-:W-:Y:S01]  /*1ff0*/  IMAD R11, R22, UR9, R7 ;  /* 0x00000009160b7c24 */ /* 0x000fe2000f8e0207 */
[----:B------:R-:W-:Y:S01]  /*2000*/  LOP3.LUT R165, R4, R165, R8, 0xfe, !PT ;  /* 0x000000a504a57212 */ /* 0x000fe200078efe08 */
[----:B------:R-:W-:-:S04]  /*2010*/  IMAD.WIDE.U32 R6, R22, UR8, R20 ;  /* 0x0000000816067c25 */ /* 0x000fc8000f8e0014 */
[----:B------:R-:W-:Y:S02]  /*2020*/  IMAD.IADD R7, R7, 0x1, R11 ;  /* 0x0000000107077824 */ /* 0x000fe400078e020b */
[----:B------:R-:W-:Y:S02]  /*2030*/  IMAD.IADD R164, R164, 0x1, -R9 ;  /* 0x00000001a4a47824 */ /* 0x000fe400078e0a09 */
[----:B------:R-:W-:Y:S01]  /*2040*/  IMAD.MOV.U32 R0, RZ, RZ, -0x1 ;  /* 0xffffffffff007424 */ /* 0x000fe200078e00ff */
[----:B------:R-:W-:Y:S06]  /*2050*/  @P0 BRA `(.L_x_35) ;  /* 0x0000006000f40947 */ /* 0x000fec0003800000 */
[----:B------:R-:W0:Y:S01]  /*2060*/  LDC.64 R14, c[0x0][0x5c8] ;  /* 0x00017200ff0e7b82 */ /* 0x000e220000000a00 */
[----:B------:R-:W-:Y:S01]  /*2070*/  ULDC.64 UR4, c[0x0][0x5c0] ;  /* 0x0001700000047ab9 */ /* 0x000fe20000000a00 */
[----:B------:R-:W-:Y:S01]  /*2080*/  BSSY B0, `(.L_x_35) ;  /* 0x000063a000007945 */ /* 0x000fe20003800000 */
[-C--:B0-----:R-:W-:Y:S01]  /*2090*/  IMAD R8, R5, R14.reuse, RZ ;  /* 0x0000000e05087224 */ /* 0x081fe200078e02ff */
[----:B------:R-:W-:Y:S01]  /*20a0*/  SHF.L.U64.HI R11, R14, 0x3, R15 ;  /* 0x000000030e0b7819 */ /* 0x000fe2000001020f */
[----:B------:R-:W-:-:S04]  /*20b0*/  IMAD.WIDE.U32 R6, R165, R14, R6 ;  /* 0x0000000ea5067225 */ /* 0x000fc800078e0006 */
[----:B------:R-:W-:Y:S01]  /*20c0*/  IMAD R9, R165, R15, R8 ;  /* 0x0000000fa5097224 */ /* 0x000fe200078e0208 */
[----:B------:R-:W-:-:S03]  /*20d0*/  IADD3 R158, P0, R6, UR4, RZ ;  /* 0x00000004069e7c10 */ /* 0x000fc6000ff1e0ff */
[----:B------:R-:W-:Y:S01]  /*20e0*/  IMAD.IADD R7, R7, 0x1, R9 ;  /* 0x0000000107077824 */ /* 0x000fe200078e0209 */
[C---:B------:R-:W-:Y:S01]  /*20f0*/  LEA R6, P2, R14.reuse, R158, 0x7 ;  /* 0x0000009e0e067211 */ /* 0x040fe200078438ff */
[----:B------:R-:W-:-:S03]  /*2100*/  IMAD.SHL.U32 R9, R14, 0x8, RZ ;  /* 0x000000080e097824 */ /* 0x000fc600078e00ff */
[----:B------:R-:W-:Y:S02]  /*2110*/  IADD3.X R159, R7, UR5, RZ, P0, !PT ;  /* 0x00000005079f7c10 */ /* 0x000fe400087fe4ff */
[----:B-----5:R-:W-:Y:S02]  /*2120*/  ISETP.NE.AND P0, PT, R155, RZ, PT ;  /* 0x000000ff9b00720c */ /* 0x020fe40003f05270 */
[----:B------:R-:W-:Y:S02]  /*2130*/  LEA.HI.X R7, R14, R159, R15, 0x7, P2 ;  /* 0x0000009f0e077211 */ /* 0x000fe400010f3c0f */
[C---:B------:R-:W-:Y:S02]  /*2140*/  IADD3 R12, P1, R9.reuse, R158, RZ ;  /* 0x0000009e090c7210 */ /* 0x040fe40007f3e0ff */
[----:B------:R-:W-:-:S03]  /*2150*/  IADD3 R8, P2, R9, R6, RZ ;  /* 0x0000000609087210 */ /* 0x000fc60007f5e0ff */
[C---:B------:R-:W-:Y:S02]  /*2160*/  IMAD.X R13, R11.reuse, 0x1, R159, P1 ;  /* 0x000000010b0d7824 */ /* 0x040fe400008e069f */
[----:B------:R-:W-:Y:S02]  /*2170*/  IMAD.X R9, R11, 0x1, R7, P2 ;  /* 0x000000010b097824 */ /* 0x000fe400010e0607 */
[----:B------:R-:W-:Y:S06]  /*2180*/  @!P0 BRA `(.L_x_36) ;  /* 0x0000004800948947 */ /* 0x000fec0003800000 */
[----:B------:R-:W0:Y:S01]  /*2190*/  LDC.64 R14, c[0x0][0x5b0] ;  /* 0x00016c00ff0e7b82 */ /* 0x000e220000000a00 */
[----:B------:R-:W-:Y:S01]  /*21a0*/  ULDC.64 UR4, c[0x0][0x5b8] ;  /* 0x00016e0000047ab9 */ /* 0x000fe20000000a00 */
[----:B------:R-:W-:Y:S01]  /*21b0*/  ISETP.GE.AND P1, PT, R3, 0x1, PT ;  /* 0x000000010300780c */ /* 0x000fe20003f26270 */
[----:B------:R-:W-:Y:S01]  /*21c0*/  IMAD R153, R152, UR4, RZ ;  /* 0x0000000498997c24 */ /* 0x000fe2000f8e02ff */
[----:B------:R-:W-:Y:S01]  /*21d0*/  BSSY B1, `(.L_x_37) ;  /* 0x000000e000017945 */ /* 0x000fe20003800000 */
[----:B------:R-:W-:Y:S01]  /*21e0*/  IMAD.WIDE.U32 R20, R22, UR4, R20 ;  /* 0x0000000416147c25 */ /* 0x000fe2000f8e0014 */
[----:B------:R-:W-:Y:S02]  /*21f0*/  ISETP.LT.OR P2, PT, R164, 0x1, !P1 ;  /* 0x00000001a400780c */ /* 0x000fe40004f41670 */
[----:B------:R-:W1:Y:S01]  /*2200*/  LDC.64 R10, c[0x0][0x5a8] ;  /* 0x00016a00ff0a7b82 */ /* 0x000e620000000a00 */
[----:B------:R-:W-:Y:S02]  /*2210*/  IMAD R153, R22, UR5, R153 ;  /* 0x0000000516997c24 */ /* 0x000fe4000f8e0299 */
[----:B------:R-:W-:-:S02]  /*2220*/  IMAD.MOV.U32 R152, RZ, RZ, R20 ;  /* 0x000000ffff987224 */ /* 0x000fc400078e0014 */
[----:B------:R-:W-:Y:S02]  /*2230*/  IMAD.IADD R153, R21, 0x1, R153 ;  /* 0x0000000115997824 */ /* 0x000fe400078e0299 */
[-C--:B0-----:R-:W-:Y:S02]  /*2240*/  IMAD R22, R5, R14.reuse, RZ ;  /* 0x0000000e05167224 */ /* 0x081fe400078e02ff */
[----:B------:R-:W-:-:S04]  /*2250*/  IMAD.WIDE.U32 R160, R165, R14, R152 ;  /* 0x0000000ea5a07225 */ /* 0x000fc800078e0098 */
[----:B------:R-:W-:Y:S01]  /*2260*/  IMAD R173, R165, R15, R22 ;  /* 0x0000000fa5ad7224 */ /* 0x000fe200078e0216 */
[----:B-1----:R-:W-:-:S04]  /*2270*/  IADD3 R162, P0, R160, R10, RZ ;  /* 0x0000000aa0a27210 */ /* 0x002fc80007f1e0ff */
[----:B------:R-:W-:Y:S01]  /*2280*/  IADD3.X R163, R11, R161, R173, P0, !PT ;  /* 0x000000a10ba37210 */ /* 0x000fe200007fe4ad */
[----:B------:R-:W-:Y:S08]  /*2290*/  @P2 BRA `(.L_x_38) ;  /* 0x0000000000042947 */ /* 0x000ff00003800000 */
[----:B------:R0:W5:Y:S02]  /*22a0*/  LDG.E.U8 R156, desc[UR36][R162.64] ;  /* 0x00000024a29c7981 */ /* 0x000164000c1e1100 */
.L_x_38:
[----:B------:R-:W-:Y:S05]  /*22b0*/  BSYNC B1 ;  /* 0x0000000000017941 */ /* 0x000fea0003800000 */
.L_x_37:
[----:B-----5:R-:W-:Y:S01]  /*22c0*/  LOP3.LUT R22, R156, 0xffff, RZ, 0xc0, !PT ;  /* 0x0000ffff9c167812 */ /* 0x020fe200078ec0ff */
[C---:B------:R-:W-:Y:S01]  /*22d0*/  IMAD.SHL.U32 R160, R14.reuse, 0x8, RZ ;  /* 0x000000080ea07824 */ /* 0x040fe200078e00ff */
[----:B------:R-:W-:Y:S01]  /*22e0*/  SHF.L.U64.HI R161, R14, 0x3, R15 ;  /* 0x000000030ea17819 */ /* 0x000fe2000001020f */
[----:B------:R-:W-:Y:S01]  /*22f0*/  BSSY B1, `(.L_x_39) ;  /* 0x000000e000017945 */ /* 0x000fe20003800000 */
[----:B------:R-:W-:Y:S02]  /*2300*/  PRMT R22, R22, 0x8880, RZ ;  /* 0x0000888016167816 */ /* 0x000fe400000000ff */
[----:B------:R-:W-:Y:S01]  /*2310*/  ISETP.GE.AND P0, PT, R3, 0x9, PT ;  /* 0x000000090300780c */ /* 0x000fe20003f06270 */
[----:B------:R-:W-:-:S04]  /*2320*/  IMAD.WIDE.U32 R168, R165, R14, R160 ;  /* 0x0000000ea5a87225 */ /* 0x000fc800078e00a0 */
[----:B------:R-:W-:-:S04]  /*2330*/  IMAD R167, R22, R155, RZ ;  /* 0x0000009b16a77224 */ /* 0x000fc800078e02ff */
[----:B------:R-:W-:Y:S01]  /*2340*/  @!P2 IMAD R171, R88, R154, R167 ;  /* 0x0000009a58aba224 */ /* 0x000fe200078e02a7 */
[----:B------:R-:W-:Y:S01]  /*2350*/  IADD3 R88, P3, P4, R20, R10, R168 ;  /* 0x0000000a14587210 */ /* 0x000fe20007c7e0a8 */
[----:B------:R-:W-:-:S03]  /*2360*/  IMAD.IADD R168, R173, 0x1, R169 ;  /* 0x00000001ada87824 */ /* 0x000fc600078e02a9 */
[----:B------:R1:W-:Y:S01]  /*2370*/  @!P2 STG.E.U8 desc[UR36][R158.64], R171 ;  /* 0x000000ab9e00a986 */ /* 0x0003e2000c101124 */
[----:B------:R-:W-:-:S13]  /*2380*/  ISETP.LT.OR P2, PT, R164, 0x2, !P1 ;  /* 0x00000002a400780c */ /* 0x000fda0004f41670 */
[----:B-1----:R-:W-:Y:S05]  /*2390*/  @P2 BRA `(.L_x_40) ;  /* 0x00000000000c2947 */ /* 0x002fea0003800000 */
[----:B------:R-:W2:Y:S02]  /*23a0*/  LDG.E.U8 R156, desc[UR36][R162.64+0x1] ;  /* 0x00000124a29c7981 */ /* 0x000ea4000c1e1100 */
[----:B--2---:R-:W-:-:S05]  /*23b0*/  PRMT R22, R156, 0x8880, RZ ;  /* 0x000088809c167816 */ /* 0x004fca00000000ff */
[----:B------:R-:W-:-:S07]  /*23c0*/  IMAD R167, R22, R155, RZ ;  /* 0x0000009b16a77224 */ /* 0x000fce00078e02ff */
.L_x_40:
[----:B------:R-:W-:Y:S05]  /*23d0*/  BSYNC B1 ;  /* 0x0000000000017941 */ /* 0x000fea0003800000 */
.L_x_39:
[----:B------:R-:W-:Y:S01]  /*23e0*/  @!P2 IMAD R169, R89, R154, R167 ;  /* 0x0000009a59a9a224 */ /* 0x000fe200078e02a7 */
[----:B------:R-:W-:Y:S01]  /*23f0*/  IADD3.X R89, R153, R11, R168, P3, P4 ;  /* 0x0000000b99597210 */ /* 0x000fe20001fe84a8 */
[----:B------:R-:W-:Y:S01]  /*2400*/  BSSY B1, `(.L_x_41) ;  /* 0x0000009000017945 */ /* 0x000fe20003800000 */
[C---:B------:R-:W-:Y:S02]  /*2410*/  ISETP.LT.OR P3, PT, R164.reuse, 0x1, !P0 ;  /* 0x00000001a400780c */ /* 0x040fe40004761670 */
[----:B------:R1:W-:Y:S01]  /*2420*/  @!P2 STG.E.U8 desc[UR36][R158.64+0x1], R169 ;  /* 0x000001a99e00a986 */ /* 0x0003e2000c101124 */
[C---:B------:R-:W-:Y:S02]  /*2430*/  ISETP.LT.OR P2, PT, R164.reuse, 0x2, !P0 ;  /* 0x00000002a400780c */ /* 0x040fe40004741670 */
[----:B------:R-:W-:-:S08]  /*2440*/  ISETP.LT.OR P4, PT, R164, 0x9, !P1 ;  /* 0x00000009a400780c */ /* 0x000fd00004f81670 */
[----:B------:R-:W-:Y:S05]  /*2450*/  @P3 BRA `(.L_x_42) ;  /* 0x00000000000c3947 */ /* 0x000fea0003800000 */
[----:B------:R-:W2:Y:S02]  /*2460*/  LDG.E.U8 R156, desc[UR36][R88.64] ;  /* 0x00000024589c7981 */ /* 0x000ea4000c1e1100 */
[----:B--2---:R-:W-:-:S05]  /*2470*/  PRMT R22, R156, 0x8880, RZ ;  /* 0x000088809c167816 */ /* 0x004fca00000000ff */
[----:B------:R-:W-:-:S07]  /*2480*/  IMAD R167, R22, R155, RZ ;  /* 0x0000009b16a77224 */ /* 0x000fce00078e02ff */
.L_x_42:
[----:B------:R-:W-:Y:S05]  /*2490*/  BSYNC B1 ;  /* 0x0000000000017941 */ /* 0x000fea0003800000 */
.L_x_41:
[----:B-1----:R-:W-:Y:S01]  /*24a0*/  @!P3 IMAD R169, R90, R154, R167 ;  /* 0x0000009a5aa9b224 */ /* 0x002fe200078e02a7 */
[----:B------:R-:W-:Y:S04]  /*24b0*/  BSSY B1, `(.L_x_43) ;  /* 0x0000006000017945 */ /* 0x000fe80003800000 */
[----:B------:R1:W-:Y:S01]  /*24c0*/  @!P3 STG.E.U8 desc[UR36][R12.64], R169 ;  /* 0x000000a90c00b986 */ /* 0x0003e2000c101124 */
[----:B------:R-:W-:Y:S05]  /*24d0*/  @P2 BRA `(.L_x_44) ;  /* 0x00000000000c2947 */ /* 0x000fea0003800000 */
[----:B------:R-:W2:Y:S02]  /*24e0*/  LDG.E.U8 R156, desc[UR36][R88.64+0x1] ;  /* 0x00000124589c7981 */ /* 0x000ea4000c1e1100 */
[----:B--2---:R-:W-:-:S05]  /*24f0*/  PRMT R22, R156, 0x8880, RZ ;  /* 0x000088809c167816 */ /* 0x004fca00000000ff */
[----:B------:R-:W-:-:S07]  /*2500*/  IMAD R167, R22, R155, RZ ;  /* 0x0000009b16a77224 */ /* 0x000fce00078e02ff */
.L_x_44:
[----:B------:R-:W-:Y:S05]  /*2510*/  BSYNC B1 ;  /* 0x0000000000017941 */ /* 0x000fea0003800000 */
.L_x_43:
[----:B------:R-:W-:Y:S01]  /*2520*/  @!P2 IMAD R91, R91, R154, R167 ;  /* 0x0000009a5b5ba224 */ /* 0x000fe200078e02a7 */
[----:B------:R-:W-:Y:S04]  /*2530*/  BSSY B1, `(.L_x_45) ;  /* 0x0000006000017945 */ /* 0x000fe80003800000 */
[----:B------:R2:W-:Y:S01]  /*2540*/  @!P2 STG.E.U8 desc[UR36][R12.64+0x1], R91 ;  /* 0x0000015b0c00a986 */ /* 0x0005e2000c101124 */
[----:B------:R-:W-:Y:S05]  /*2550*/  @P4 BRA `(.L_x_46) ;  /* 0x00000000000c4947 */ /* 0x000fea0003800000 */
[----:B------:R-:W3:Y:S02]  /*2560*/  LDG.E.U8 R156, desc[UR36][R162.64+0x8] ;  /* 0x00000824a29c7981 */ /* 0x000ee4000c1e1100 */
[----:B---3--:R-:W-:-:S05]  /*2570*/  PRMT R22, R156, 0x8880, RZ ;  /* 0x000088809c167816 */ /* 0x008fca00000000ff */
[----:B------:R-:W-:-:S07]  /*2580*/  IMAD R167, R22, R155, RZ ;  /* 0x0000009b16a77224 */ /* 0x000fce00078e02ff */
.L_x_46:
[----:B------:R-:W-:Y:S05]  /*2590*/  BSYNC B1 ;  /* 0x0000000000017941 */ /* 0x000fea0003800000 */
.L_x_45:
[----:B------:R-:W-:Y:S01]  /*25a0*/  ISETP.LT.OR P2, PT, R164, 0xa, !P1 ;  /* 0x0000000aa400780c */ /* 0x000fe20004f41670 */
[----:B--2---:R-:W-:Y:S01]  /*25b0*/  @!P4 IMAD R91, R92, R154, R167 ;  /* 0x0000009a5c5bc224 */ /* 0x004fe200078e02a7 */
[----:B------:R-:W-:Y:S01]  /*25c0*/  BSSY B1, `(.L_x_47) ;  /* 0x0000008000017945 */ /* 0x000fe20003800000 */
[----:B------:R-:W-:-:S03]  /*25d0*/  ISETP.LT.OR P3, PT, R164, 0x9, !P0 ;  /* 0x00000009a400780c */ /* 0x000fc60004761670 */
[----:B------:R2:W-:Y:S01]  /*25e0*/  @!P4 STG.E.U8 desc[UR36][R158.64+0x8], R91 ;  /* 0x0000085b9e00c986 */ /* 0x0005e2000c101124 */
[----:B------:R-:W-:-:S06]  /*25f0*/  ISETP.LT.OR P4, PT, R164, 0xa, !P0 ;  /* 0x0000000aa400780c */ /* 0x000fcc0004781670 */
[----:B------:R-:W-:Y:S07]  /*2600*/  @P2 BRA `(.L_x_48) ;  /* 0x00000000000c2947 */ /* 0x000fee0003800000 */
[----:B------:R-:W3:Y:S02]  /*2610*/  LDG.E.U8 R156, desc[UR36][R162.64+0x9] ;  /* 0x00000924a29c7981 */ /* 0x000ee4000c1e1100 */
[----:B---3--:R-:W-:-:S05]  /*2620*/  PRMT R22, R156, 0x8880, RZ ;  /* 0x000088809c167816 */ /* 0x008fca00000000ff */
[----:B------:R-:W-:-:S07]  /*2630*/  IMAD R167, R22, R155, RZ ;  /* 0x0000009b16a77224 */ /* 0x000fce00078e02ff */
.L_x_48:
[----:B------:R-:W-:Y:S05]  /*2640*/  BSYNC B1 ;  /* 0x0000000000017941 */ /* 0x000fea0003800000 */
.L_x_47:
[----:B------:R-:W-:Y:S01]  /*2650*/  @!P2 IMAD R93, R93, R154, R167 ;  /* 0x0000009a5d5da224 */ /* 0x000fe200078e02a7 */
[----:B------:R-:W-:Y:S04]  /*2660*/  BSSY B1, `(.L_x_49) ;  /* 0x0000006000017945 */ /* 0x000fe80003800000 */
[----:B------:R3:W-:Y:S01]  /*2670*/  @!P2 STG.E.U8 desc[UR36][R158.64+0x9], R93 ;  /* 0x0000095d9e00a986 */ /* 0x0007e2000c101124 */
[----:B------:R-:W-:Y:S05]  /*2680*/  @P3 BRA `(.L_x_50) ;  /* 0x00000000000c3947 */ /* 0x000fea0003800000 */
[----:B------:R-:W4:Y:S02]  /*2690*/  LDG.E.U8 R156, desc[UR36][R88.64+0x8] ;  /* 0x00000824589c7981 */ /* 0x000f24000c1e1100 */
[----:B----4-:R-:W-:-:S05]  /*26a0*/  PRMT R22, R156, 0x8880, RZ ;  /* 0x000088809c167816 */ /* 0x010fca00000000ff */
[----:B------:R-:W-:-:S07]  /*26b0*/  IMAD R167, R22, R155, RZ ;  /* 0x0000009b16a77224 */ /* 0x000fce00078e02ff */
.L_x_50:
[----:B------:R-:W-:Y:S05]  /*26c0*/  BSYNC B1 ;  /* 0x0000000000017941 */ /* 0x000fea0003800000 */
.L_x_49:
[----:B--2---:R-:W-:Y:S01]  /*26d0*/  @!P3 IMAD R91, R94, R154, R167 ;  /* 0x0000009a5e5bb224 */ /* 0x004fe200078e02a7 */
[----:B------:R-:W-:Y:S04]  /*26e0*/  BSSY B1, `(.L_x_51) ;  /* 0x0000006000017945 */ /* 0x000fe80003800000 */
[----:B------:R2:W-:Y:S01]  /*26f0*/  @!P3 STG.E.U8 desc[UR36][R12.64+0x8], R91 ;  /* 0x0000085b0c00b986 */ /* 0x0005e2000c101124 */
[----:B------:R-:W-:Y:S05]  /*2700*/  @P4 BRA `(.L_x_52) ;  /* 0x00000000000c4947 */ /* 0x000fea0003800000 */
[----:B------:R-:W4:Y:S02]  /*2710*/  LDG.E.U8 R156, desc[UR36][R88.64+0x9] ;  /* 0x00000924589c7981 */ /* 0x000f24000c1e1100 */
[----:B----4-:R-:W-:-:S05]  /*2720*/  PRMT R22, R156, 0x8880, RZ ;  /* 0x000088809c167816 */ /* 0x010fca00000000ff */
[----:B------:R-:W-:-:S07]  /*2730*/  IMAD R167, R22, R155, RZ ;  /* 0x0000009b16a77224 */ /* 0x000fce00078e02ff */
.L_x_52:
[----:B------:R-:W-:Y:S05]  /*2740*/  BSYNC B1 ;  /* 0x0000000000017941 */ /* 0x000fea0003800000 */
.L_x_51:
[C---:B------:R-:W-:Y:S01]  /*2750*/  ISETP.LT.OR P2, PT, R164.reuse, 0x11, !P1 ;  /* 0x00000011a400780c */ /* 0x040fe20004f41670 */
[----:B------:R-:W-:Y:S01]  /*2760*/  @!P4 IMAD R95, R95, R154, R167 ;  /* 0x0000009a5f5fc224 */ /* 0x000fe200078e02a7 */
[----:B------:R-:W-:Y:S01]  /*2770*/  BSSY B1, `(.L_x_53) ;  /* 0x0000008000017945 */ /* 0x000fe20003800000 */
[----:B------:R-:W-:-:S03]  /*2780*/  ISETP.LT.OR P3, PT, R164, 0x12, !P1 ;  /* 0x00000012a400780c */ /* 0x000fc60004f61670 */
[----:B------:R4:W-:Y:S01]  /*2790*/  @!P4 STG.E.U8 desc[UR36][R12.64+0x9], R95 ;  /* 0x0000095f0c00c986 */ /* 0x0009e2000c101124 */
[----:B------:R-:W-:-:S06]  /*27a0*/  ISETP.LT.OR P4, PT, R164, 0x11, !P0 ;  /* 0x00000011a400780c */ /* 0x000fcc0004781670 */
[----:B------:R-:W-:Y:S07]  /*27b0*/  @P2 BRA `(.L_x_54) ;  /* 0x00000000000c2947 */ /* 0x000fee0003800000 */
[----:B------:R-:W5:Y:S02]  /*27c0*/  LDG.E.U8 R156, desc[UR36][R162.64+0x10] ;  /* 0x00001024a29c7981 */ /* 0x000f64000c1e1100 */
[----:B-----5:R-:W-:-:S05]  /*27d0*/  PRMT R22, R156, 0x8880, RZ ;  /* 0x000088809c167816 */ /* 0x020fca00000000ff */
[----:B------:R-:W-:-:S07]  /*27e0*/  IMAD R167, R22, R155, RZ ;  /* 0x0000009b16a77224 */ /* 0x000fce00078e02ff */
.L_x_54:
[----:B------:R-:W-:Y:S05]  /*27f0*/  BSYNC B1 ;  /* 0x0000000000017941 */ /* 0x000fea0003800000 */
.L_x_53:
[----:B--2---:R-:W-:Y:S01]  /*2800*/  @!P2 IMAD R91, R96, R154, R167 ;  /* 0x0000009a605ba224 */ /* 0x004fe200078e02a7 */
[----:B------:R-:W-:Y:S04]  /*2810*/  BSSY B1, `(.L_x_55) ;  /* 0x0000006000017945 */ /* 0x000fe80003800000 */
[----:B------:R2:W-:Y:S01]  /*2820*/  @!P2 STG.E.U8 desc[UR36][R158.64+0x10], R91 ;  /* 0x0000105b9e00a986 */ /* 0x0005e2000c101124 */
[----:B------:R-:W-:Y:S05]  /*2830*/  @P3 BRA `(.L_x_56) ;  /* 0x00000000000c3947 */ /* 0x000fea0003800000 */
[----:B------:R-:W5:Y:S02]  /*2840*/  LDG.E.U8 R156, desc[UR36][R162.64+0x11] ;  /* 0x00001124a29c7981 */ /* 0x000f64000c1e1100 */
[----:B-----5:R-:W-:-:S05]  /*2850*/  PRMT R22, R156, 0x8880, RZ ;  /* 0x000088809c167816 */ /* 0x020fca00000000ff */
[----:B------:R-:W-:-:S07]  /*2860*/  IMAD R167, R22, R155, RZ ;  /* 0x0000009b16a77224 */ /* 0x000fce00078e02ff */
.L_x_56:
[----:B------:R-:W-:Y:S05]  /*2870*/  BSYNC B1 ;  /* 0x0000000000017941 */ /* 0x000fea0003800000 */
.L_x_55:
[----:B------:R-:W-:Y:S01]  /*2880*/  @!P3 IMAD R97, R97, R154, R167 ;  /* 0x0000009a6161b224 */ /* 0x000fe200078e02a7 */
[----:B------:R-:W-:Y:S04]  /*2890*/  BSSY B1, `(.L_x_57) ;  /* 0x0000006000017945 */ /* 0x000fe80003800000 */
[----:B------:R0:W-:Y:S01]  /*28a0*/  @!P3 STG.E.U8 desc[UR36][R158.64+0x11], R97 ;  /* 0x000011619e00b986 */ /* 0x0001e2000c101124 */
[----:B------:R-:W-:Y:S05]  /*28b0*/  @P4 BRA `(.L_x_58) ;  /* 0x00000000000c4947 */ /* 0x000fea0003800000 */
[----:B------:R-:W5:Y:S02]  /*28c0*/  LDG.E.U8 R156, desc[UR36][R88.64+0x10] ;  /* 0x00001024589c7981 */ /* 0x000f64000c1e1100 */
[----:B-----5:R-:W-:-:S05]  /*28d0*/  PRMT R22, R156, 0x8880, RZ ;  /* 0x000088809c167816 */ /* 0x020fca00000000ff */
[----:B------:R-:W-:-:S07]  /*28e0*/  IMAD R167, R22, R155, RZ ;  /* 0x0000009b16a77224 */ /* 0x000fce00078e02ff */
.L_x_58:
[----:B------:R-:W-:Y:S05]  /*28f0*/  BSYNC B1 ;  /* 0x0000000000017941 */ /* 0x000fea0003800000 */
.L_x_57:
[----:B------:R-:W-:Y:S01]  /*2900*/  ISETP.LT.OR P2, PT, R164, 0x12, !P0 ;  /* 0x00000012a400780c */ /* 0x000fe20004741670 */
[----:B--2---:R-:W-:Y:S01]  /*2910*/  @!P4 IMAD R91, R98, R154, R167 ;  /* 0x0000009a625bc224 */ /* 0x004fe200078e02a7 */
        /* <DEDUP_REMOVED lines=8> */
.L_x_60:
[----:B------:R-:W-:Y:S05]  /*29a0*/  BSYNC B1 ;  /* 0x0000000000017941 */ /* 0x000fea0003800000 */
.L_x_59:
[----:B------:R-:W-:Y:S01]  /*29b0*/  @!P2 IMAD R99, R99, R154, R167 ;  /* 0x0000009a6363a224 */ /* 0x000fe200078e02a7 */
[----:B------:R-:W-:Y:S04]  /*29c0*/  BSSY B1, `(.L_x_61) ;  /* 0x0000006000017945 */ /* 0x000fe80003800000 */
[----:B------:R0:W-:Y:S01]  /*29d0*/  @!P2 STG.E.U8 desc[UR36][R12.64+0x11], R99 ;  /* 0x000011630c00a986 */ /* 0x0001e2000c101124 */
[----:B------:R-:W-:Y:S05]  /*29e0*/  @P3 BRA `(.L_x_62) ;  /* 0x00000000000c3947 */ /* 0x000fea0003800000 */
[----:B------:R-:W5:Y:S02]  /*29f0*/  LDG.E.U8 R156, desc[UR36][R162.64+0x18] ;  /* 0x00001824a29c7981 */ /* 0x000f64000c1e1100 */
[----:B-----5:R-:W-:-:S05]  /*2a00*/  PRMT R22, R156, 0x8880, RZ ;  /* 0x000088809c167816 */ /* 0x020fca00000000ff */
[----:B------:R-:W-:-:S07]  /*2a10*/  IMAD R167, R22, R155, RZ ;  /* 0x0000009b16a77224 */ /* 0x000fce00078e02ff */
.L_x_62:
[----:B------:R-:W-:Y:S05]  /*2a20*/  BSYNC B1 ;  /* 0x0000000000017941 */ /* 0x000fea0003800000 */
.L_x_61:
[----:B--2---:R-:W-:Y:S01]  /*2a30*/  @!P3 IMAD R91, R100, R154, R167 ;  /* 0x0000009a645bb224 */ /* 0x004fe200078e02a7 */
[----:B------:R-:W-:Y:S04]  /*2a40*/  BSSY B1, `(.L_x_63) ;  /* 0x0000006000017945 */ /* 0x000fe80003800000 */
[----:B------:R2:W-:Y:S01]  /*2a50*/  @!P3 STG.E.U8 desc[UR36][R158.64+0x18], R91 ;  /* 0x0000185b9e00b986 */ /* 0x0005e2000c101124 */
[----:B------:R-:W-:Y:S05]  /*2a60*/  @P4 BRA `(.L_x_64) ;  /* 0x00000000000c4947 */ /* 0x000fea0003800000 */
[----:B------:R-:W5:Y:S02]  /*2a70*/  LDG.E.U8 R156, desc[UR36][R162.64+0x19] ;  /* 0x00001924a29c7981 */ /* 0x000f64000c1e1100 */
[----:B-----5:R-:W-:-:S05]  /*2a80*/  PRMT R22, R156, 0x8880, RZ ;  /* 0x000088809c167816 */ /* 0x020fca00000000ff */
[----:B------:R-:W-:-:S07]  /*2a90*/  IMAD R167, R22, R155, RZ ;  /* 0x0000009b16a77224 */ /* 0x000fce00078e02ff */
.L_x_64:
[----:B------:R-:W-:Y:S05]  /*2aa0*/  BSYNC B1 ;  /* 0x0000000000017941 */ /* 0x000fea0003800000 */
.L_x_63:
        /* <DEDUP_REMOVED lines=10> */
.L_x_66:
[----:B------:R-:W-:Y:S05]  /*2b50*/  BSYNC B1 ;  /* 0x0000000000017941 */ /* 0x000fea0003800000 */
.L_x_65:
[----:B--2---:R-:W-:Y:S01]  /*2b60*/  @!P2 IMAD R91, R102, R154, R167 ;  /* 0x0000009a665ba224 */ /* 0x004fe200078e02a7 */
[----:B------:R-:W-:Y:S04]  /*2b70*/  BSSY B1, `(.L_x_67) ;  /* 0x0000006000017945 */ /* 0x000fe80003800000 */
[----:B------:R2:W-:Y:S01]  /*2b80*/  @!P2 STG.E.U8 desc[UR36][R12.64+0x18], R91 ;  /* 0x0000185b0c00a986 */ /* 0x0005e2000c101124 */
[----:B------:R-:W-:Y:S05]  /*2b90*/  @P3 BRA `(.L_x_68) ;  /* 0x00000000000c3947 */ /* 0x000fea0003800000 */
[----:B------:R-:W5:Y:S02]  /*2ba0*/  LDG.E.U8 R156, desc[UR36][R88.64+0x19] ;  /* 0x00001924589c7981 */ /* 0x000f64000c1e1100 */
[----:B-----5:R-:W-:-:S05]  /*2bb0*/  PRMT R22, R156, 0x8880, RZ ;  /* 0x000088809c167816 */ /* 0x020fca00000000ff */
[----:B------:R-:W-:-:S07]  /*2bc0*/  IMAD R167, R22, R155, RZ ;  /* 0x0000009b16a77224 */ /* 0x000fce00078e02ff */
.L_x_68:
[----:B------:R-:W-:Y:S05]  /*2bd0*/  BSYNC B1 ;  /* 0x0000000000017941 */ /* 0x000fea0003800000 */
.L_x_67:
[----:B------:R-:W-:Y:S01]  /*2be0*/  @!P3 IMAD R103, R103, R154, R167 ;  /* 0x0000009a6767b224 */ /* 0x000fe200078e02a7 */
[----:B------:R-:W-:Y:S04]  /*2bf0*/  BSSY B1, `(.L_x_69) ;  /* 0x0000006000017945 */ /* 0x000fe80003800000 */
[----:B------:R0:W-:Y:S01]  /*2c00*/  @!P3 STG.E.U8 desc[UR36][R12.64+0x19], R103 ;  /* 0x000019670c00b986 */ /* 0x0001e2000c101124 */
[----:B------:R-:W-:Y:S05]  /*2c10*/  @P4 BRA `(.L_x_70) ;  /* 0x00000000000c4947 */ /* 0x000fea0003800000 */
[----:B------:R-:W5:Y:S02]  /*2c20*/  LDG.E.U8 R156, desc[UR36][R162.64+0x20] ;  /* 0x00002024a29c7981 */ /* 0x000f64000c1e1100 */
[----:B-----5:R-:W-:-:S05]  /*2c30*/  PRMT R22, R156, 0x8880, RZ ;  /* 0x000088809c167816 */ /* 0x020fca00000000ff */
[----:B------:R-:W-:-:S07]  /*2c40*/  IMAD R167, R22, R155, RZ ;  /* 0x0000009b16a77224 */ /* 0x000fce00078e02ff */
.L_x_70:
[----:B------:R-:W-:Y:S05]  /*2c50*/  BSYNC B1 ;  /* 0x0000000000017941 */ /* 0x000fea0003800000 */
.L_x_69:
        /* <DEDUP_REMOVED lines=10> */
.L_x_72:
[----:B------:R-:W-:Y:S05]  /*2d00*/  BSYNC B1 ;  /* 0x0000000000017941 */ /* 0x000fea0003800000 */
.L_x_71:
[----:B------:R-:W-:Y:S01]  /*2d10*/  @!P2 IMAD R105, R105, R154, R167 ;  /* 0x0000009a6969a224 */ /* 0x000fe200078e02a7 */
[----:B------:R-:W-:Y:S04]  /*2d20*/  BSSY B1, `(.L_x_73) ;  /* 0x0000006000017945 */ /* 0x000fe80003800000 */
[----:B------:R0:W-:Y:S01]  /*2d30*/  @!P2 STG.E.U8 desc[UR36][R158.64+0x21], R105 ;  /* 0x000021699e00a986 */ /* 0x0001e2000c101124 */
[----:B------:R-:W-:Y:S05]  /*2d40*/  @P3 BRA `(.L_x_74) ;  /* 0x00000000000c3947 */ /* 0x000fea0003800000 */
[----:B------:R-:W5:Y:S02]  /*2d50*/  LDG.E.U8 R156, desc[UR36][R88.64+0x20] ;  /* 0x00002024589c7981 */ /* 0x000f64000c1e1100 */
[----:B-----5:R-:W-:-:S05]  /*2d60*/  PRMT R22, R156, 0x8880, RZ ;  /* 0x000088809c167816 */ /* 0x020fca00000000ff */
[----:B------:R-:W-:-:S07]  /*2d70*/  IMAD R167, R22, R155, RZ ;  /* 0x0000009b16a77224 */ /* 0x000fce00078e02ff */
.L_x_74:
[----:B------:R-:W-:Y:S05]  /*2d80*/  BSYNC B1 ;  /* 0x0000000000017941 */ /* 0x000fea0003800000 */
.L_x_73:
[----:B--2---:R-:W-:Y:S01]  /*2d90*/  @!P3 IMAD R91, R106, R154, R167 ;  /* 0x0000009a6a5bb224 */ /* 0x004fe200078e02a7 */
[----:B------:R-:W-:Y:S04]  /*2da0*/  BSSY B1, `(.L_x_75) ;  /* 0x0000006000017945 */ /* 0x000fe80003800000 */
[----:B------:R2:W-:Y:S01]  /*2db0*/  @!P3 STG.E.U8 desc[UR36][R12.64+0x20], R91 ;  /* 0x0000205b0c00b986 */ /* 0x0005e2000c101124 */
[----:B------:R-:W-:Y:S05]  /*2dc0*/  @P4 BRA `(.L_x_76) ;  /* 0x00000000000c4947 */ /* 0x000fea0003800000 */
[----:B------:R-:W5:Y:S02]  /*2dd0*/  LDG.E.U8 R156, desc[UR36][R88.64+0x21] ;  /* 0x00002124589c7981 */ /* 0x000f64000c1e1100 */
[----:B-----5:R-:W-:-:S05]  /*2de0*/  PRMT R22, R156, 0x8880, RZ ;  /* 0x000088809c167816 */ /* 0x020fca00000000ff */
[----:B------:R-:W-:-:S07]  /*2df0*/  IMAD R167, R22, R155, RZ ;  /* 0x0000009b16a77224 */ /* 0x000fce00078e02ff */
.L_x_76:
[----:B------:R-:W-:Y:S05]  /*2e00*/  BSYNC B1 ;  /* 0x0000000000017941 */ /* 0x000fea0003800000 */
.L_x_75:
        /* <DEDUP_REMOVED lines=10> */
.L_x_78:
[----:B------:R-:W-:Y:S05]  /*2eb0*/  BSYNC B1 ;  /* 0x0000000000017941 */ /* 0x000fea0003800000 */
.L_x_77:
[----:B--2---:R-:W-:Y:S01]  /*2ec0*/  @!P2 IMAD R91, R108, R154, R167 ;  /* 0x0000009a6c5ba224 */ /* 0x004fe200078e02a7 */
[----:B------:R-:W-:Y:S04]  /*2ed0*/  BSSY B1, `(.L_x_79) ;  /* 0x0000006000017945 */ /* 0x000fe80003800000 */
[----:B------:R2:W-:Y:S01]  /*2ee0*/  @!P2 STG.E.U8 desc[UR36][R158.64+0x28], R91 ;  /* 0x0000285b9e00a986 */ /* 0x0005e2000c101124 */
[----:B------:R-:W-:Y:S05]  /*2ef0*/  @P3 BRA `(.L_x_80) ;  /* 0x00000000000c3947 */ /* 0x000fea0003800000 */
[----:B------:R-:W5:Y:S02]  /*2f00*/  LDG.E.U8 R156, desc[UR36][R162.64+0x29] ;  /* 0x00002924a29c7981 */ /* 0x000f64000c1e1100 */
[----:B-----5:R-:W-:-:S05]  /*2f10*/  PRMT R22, R156, 0x8880, RZ ;  /* 0x000088809c167816 */ /* 0x020fca00000000ff */
[----:B------:R-:W-:-:S07]  /*2f20*/  IMAD R167, R22, R155, RZ ;  /* 0x0000009b16a77224 */ /* 0x000fce00078e02ff */
.L_x_80:
[----:B------:R-:W-:Y:S05]  /*2f30*/  BSYNC B1 ;  /* 0x0000000000017941 */ /* 0x000fea0003800000 */
.L_x_79:
[----:B------:R-:W-:Y:S01]  /*2f40*/  @!P3 IMAD R109, R109, R154, R167 ;  /* 0x0000009a6d6db224 */ /* 0x000fe200078e02a7 */
[----:B------:R-:W-:Y:S04]  /*2f50*/  BSSY B1, `(.L_x_81) ;  /* 0x0000006000017945 */ /* 0x000fe80003800000 */
[----:B------:R0:W-:Y:S01]  /*2f60*/  @!P3 STG.E.U8 desc[UR36][R158.64+0x29], R109 ;  /* 0x0000296d9e00b986 */ /* 0x0001e2000c101124 */
[----:B------:R-:W-:Y:S05]  /*2f70*/  @P4 BRA `(.L_x_82) ;  /* 0x00000000000c4947 */ /* 0x000fea0003800000 */
[----:B------:R-:W5:Y:S02]  /*2f80*/  LDG.E.U8 R156, desc[UR36][R88.64+0x28] ;  /* 0x00002824589c7981 */ /* 0x000f64000c1e1100 */
[----:B-----5:R-:W-:-:S05]  /*2f90*/  PRMT R22, R156, 0x8880, RZ ;  /* 0x000088809c167816 */ /* 0x020fca00000000ff */
[----:B------:R-:W-:-:S07]  /*2fa0*/  IMAD R167, R22, R155, RZ ;  /* 0x0000009b16a77224 */ /* 0x000fce00078e02ff */
.L_x_82:
[----:B------:R-:W-:Y:S05]  /*2fb0*/  BSYNC B1 ;  /* 0x0000000000017941 */ /* 0x000fea0003800000 */
.L_x_81:
        /* <DEDUP_REMOVED lines=10> */
.L_x_84:
[----:B------:R-:W-:Y:S05]  /*3060*/  BSYNC B1 ;  /* 0x0000000000017941 */ /* 0x000fea0003800000 */
.L_x_83:
[----:B------:R-:W-:Y:S01]  /*3070*/  @!P2 IMAD R111, R111, R154, R167 ;  /* 0x0000009a6f6fa224 */ /* 0x000fe200078e02a7 */
[----:B------:R-:W-:Y:S04]  /*3080*/  BSSY B1, `(.L_x_85) ;  /* 0x0000006000017945 */ /* 0x000fe80003800000 */
[----:B------:R0:W-:Y:S01]  /*3090*/  @!P2 STG.E.U8 desc[UR36][R12.64+0x29], R111 ;  /* 0x0000296f0c00a986 */ /* 0x0001e2000c101124 */
[----:B------:R-:W-:Y:S05]  /*30a0*/  @P3 BRA `(.L_x_86) ;  /* 0x00000000000c3947 */ /* 0x000fea0003800000 */
[----:B------:R-:W5:Y:S02]  /*30b0*/  LDG.E.U8 R156, desc[UR36][R162.64+0x30] ;  /* 0x00003024a29c7981 */ /* 0x000f64000c1e1100 */
[----:B-----5:R-:W-:-:S05]  /*30c0*/  PRMT R22, R156, 0x8880, RZ ;  /* 0x000088809c167816 */ /* 0x020fca00000000ff */
[----:B------:R-:W-:-:S07]  /*30d0*/  IMAD R167, R22, R155, RZ ;  /* 0x0000009b16a77224 */ /* 0x000fce00078e02ff */
.L_x_86:
[----:B------:R-:W-:Y:S05]  /*30e0*/  BSYNC B1 ;  /* 0x0000000000017941 */ /* 0x000fea0003800000 */
.L_x_85:
[----:B--2---:R-:W-:Y:S01]  /*30f0*/  @!P3 IMAD R91, R112, R154, R167 ;  /* 0x0000009a705bb224 */ /* 0x004fe200078e02a7 */
[----:B------:R-:W-:Y:S04]  /*3100*/  BSSY B1, `(.L_x_87) ;  /* 0x0000006000017945 */ /* 0x000fe80003800000 */
[----:B------:R2:W-:Y:S01]  /*3110*/  @!P3 STG.E.U8 desc[UR36][R158.64+0x30], R91 ;  /* 0x0000305b9e00b986 */ /* 0x0005e2000c101124 */
[----:B------:R-:W-:Y:S05]  /*3120*/  @P4 BRA `(.L_x_88) ;  /* 0x00000000000c4947 */ /* 0x000fea0003800000 */
[----:B------:R-:W5:Y:S02]  /*3130*/  LDG.E.U8 R156, desc[UR36][R162.64+0x31] ;  /* 0x00003124a29c7981 */ /* 0x000f64000c1e1100 */
[----:B-----5:R-:W-:-:S05]  /*3140*/  PRMT R22, R156, 0x8880, RZ ;  /* 0x000088809c167816 */ /* 0x020fca00000000ff */
[----:B------:R-:W-:-:S07]  /*3150*/  IMAD R167, R22, R155, RZ ;  /* 0x0000009b16a77224 */ /* 0x000fce00078e02ff */
.L_x_88:
[----:B------:R-:W-:Y:S05]  /*3160*/  BSYNC B1 ;  /* 0x0000000000017941 */ /* 0x000fea0003800000 */
.L_x_87:
        /* <DEDUP_REMOVED lines=10> */
.L_x_90:
[----:B------:R-:W-:Y:S05]  /*3210*/  BSYNC B1 ;  /* 0x0000000000017941 */ /* 0x000fea0003800000 */
.L_x_89:
[----:B--2---:R-:W-:Y:S01]  /*3220*/  @!P2 IMAD R91, R114, R154, R167 ;  /* 0x0000009a725ba224 */ /* 0x004fe200078e02a7 */
[----:B------:R-:W-:Y:S04]  /*3230*/  BSSY B1, `(.L_x_91) ;  /* 0x0000006000017945 */ /* 0x000fe80003800000 */
[----:B------:R2:W-:Y:S01]  /*3240*/  @!P2 STG.E.U8 desc[UR36][R12.64+0x30], R91 ;  /* 0x0000305b0c00a986 */ /* 0x0005e2000c101124 */
[----:B------:R-:W-:Y:S05]  /*3250*/  @P3 BRA `(.L_x_92) ;  /* 0x00000000000c3947 */ /* 0x000fea0003800000 */
[----:B------:R-:W5:Y:S02]  /*3260*/  LDG.E.U8 R156, desc[UR36][R88.64+0x31] ;  /* 0x00003124589c7981 */ /* 0x000f64000c1e1100 */
[----:B-----5:R-:W-:-:S05]  /*3270*/  PRMT R22, R156, 0x8880, RZ ;  /* 0x000088809c167816 */ /* 0x020fca00000000ff */
[----:B------:R-:W-:-:S07]  /*3280*/  IMAD R167, R22, R155, RZ ;  /* 0x0000009b16a77224 */ /* 0x000fce00078e02ff */
.L_x_92:
[----:B------:R-:W-:Y:S05]  /*3290*/  BSYNC B1 ;  /* 0x0000000000017941 */ /* 0x000fea0003800000 */
.L_x_91:
[----:B------:R-:W-:Y:S01]  /*32a0*/  @!P3 IMAD R115, R115, R154, R167 ;  /* 0x0000009a7373b224 */ /* 0x000fe200078e02a7 */
[----:B------:R-:W-:Y:S04]  /*32b0*/  BSSY B1, `(.L_x_93) ;  /* 0x0000006000017945 */ /* 0x000fe80003800000 */
[----:B------:R0:W-:Y:S01]  /*32c0*/  @!P3 STG.E.U8 desc[UR36][R12.64+0x31], R115 ;  /* 0x000031730c00b986 */ /* 0x0001e2000c101124 */
[----:B------:R-:W-:Y:S05]  /*32d0*/  @P4 BRA `(.L_x_94) ;  /* 0x00000000000c4947 */ /* 0x000fea0003800000 */
[----:B------:R-:W5:Y:S02]  /*32e0*/  LDG.E.U8 R156, desc[UR36][R162.64+0x38] ;  /* 0x00003824a29c7981 */ /* 0x000f64000c1e1100 */
[----:B-----5:R-:W-:-:S05]  /*32f0*/  PRMT R22, R156, 0x8880, RZ ;  /* 0x000088809c167816 */ /* 0x020fca00000000ff */
[----:B------:R-:W-:-:S07]  /*3300*/  IMAD R167, R22, R155, RZ ;  /* 0x0000009b16a77224 */ /* 0x000fce00078e02ff */
.L_x_94:
[----:B------:R-:W-:Y:S05]  /*3310*/  BSYNC B1 ;  /* 0x0000000000017941 */ /* 0x000fea0003800000 */
.L_x_93:
        /* <DEDUP_REMOVED lines=10> */
.L_x_96:
[----:B------:R-:W-:Y:S05]  /*33c0*/  BSYNC B1 ;  /* 0x0000000000017941 */ /* 0x000fea0003800000 */
.L_x_95:
[----:B------:R-:W-:Y:S01]  /*33d0*/  @!P2 IMAD R117, R117, R154, R167 ;  /* 0x0000009a7575a224 */ /* 0x000fe200078e02a7 */
[----:B------:R-:W-:Y:S04]  /*33e0*/  BSSY B1, `(.L_x_97) ;  /* 0x0000006000017945 */ /* 0x000fe80003800000 */
[----:B------:R0:W-:Y:S01]  /*33f0*/  @!P2 STG.E.U8 desc[UR36][R158.64+0x39], R117 ;  /* 0x000039759e00a986 */ /* 0x0001e2000c101124 */
[----:B------:R-:W-:Y:S05]  /*3400*/  @P3 BRA `(.L_x_98) ;  /* 0x00000000000c3947 */ /* 0x000fea0003800000 */
[----:B------:R-:W5:Y:S02]  /*3410*/  LDG.E.U8 R156, desc[UR36][R88.64+0x38] ;  /* 0x00003824589c7981 */ /* 0x000f64000c1e1100 */
[----:B-----5:R-:W-:-:S05]  /*3420*/  PRMT R22, R156, 0x8880, RZ ;  /* 0x000088809c167816 */ /* 0x020fca00000000ff */
[----:B------:R-:W-:-:S07]  /*3430*/  IMAD R167, R22, R155, RZ ;  /* 0x0000009b16a77224 */ /* 0x000fce00078e02ff */
.L_x_98:
[----:B------:R-:W-:Y:S05]  /*3440*/  BSYNC B1 ;  /* 0x0000000000017941 */ /* 0x000fea0003800000 */
.L_x_97:
[----:B--2---:R-:W-:Y:S01]  /*3450*/  @!P3 IMAD R91, R118, R154, R167 ;  /* 0x0000009a765bb224 */ /* 0x004fe200078e02a7 */
[----:B------:R-:W-:Y:S04]  /*3460*/  BSSY B1, `(.L_x_99) ;  /* 0x0000006000017945 */ /* 0x000fe80003800000 */
[----:B------:R2:W-:Y:S01]  /*3470*/  @!P3 STG.E.U8 desc[UR36][R12.64+0x38], R91 ;  /* 0x0000385b0c00b986 */ /* 0x0005e2000c101124 */
[----:B------:R-:W-:Y:S05]  /*3480*/  @P4 BRA `(.L_x_100) ;  /* 0x00000000000c4947 */ /* 0x000fea0003800000 */
[----:B------:R-:W5:Y:S02]  /*3490*/  LDG.E.U8 R156, desc[UR36][R88.64+0x39] ;  /* 0x00003924589c7981 */ /* 0x000f64000c1e1100 */
[----:B-----5:R-:W-:-:S05]  /*34a0*/  PRMT R22, R156, 0x8880, RZ ;  /* 0x000088809c167816 */ /* 0x020fca00000000ff */
[----:B------:R-:W-:-:S07]  /*34b0*/  IMAD R167, R22, R155, RZ ;  /* 0x0000009b16a77224 */ /* 0x000fce00078e02ff */
.L_x_100:
[----:B------:R-:W-:Y:S05]  /*34c0*/  BSYNC B1 ;  /* 0x0000000000017941 */ /* 0x000fea0003800000 */
.L_x_99:
        /* <DEDUP_REMOVED lines=10> */
.L_x_102:
[----:B------:R-:W-:Y:S05]  /*3570*/  BSYNC B1 ;  /* 0x0000000000017941 */ /* 0x000fea0003800000 */
.L_x_101:
[----:B--2---:R-:W-:Y:S01]  /*3580*/  @!P2 IMAD R91, R120, R154, R167 ;  /* 0x0000009a785ba224 */ /* 0x004fe200078e02a7 */
[----:B------:R-:W-:Y:S04]  /*3590*/  BSSY B1, `(.L_x_103) ;  /* 0x0000006000017945 */ /* 0x000fe80003800000 */
[----:B------:R2:W-:Y:S01]  /*35a0*/  @!P2 STG.E.U8 desc[UR36][R158.64+0x40], R91 ;  /* 0x0000405b9e00a986 */ /* 0x0005e2000c101124 */
[----:B------:R-:W-:Y:S05]  /*35b0*/  @P3 BRA `(.L_x_104) ;  /* 0x00000000000c3947 */ /* 0x000fea0003800000 */
[----:B------:R-:W5:Y:S02]  /*35c0*/  LDG.E.U8 R156, desc[UR36][R162.64+0x41] ;  /* 0x00004124a29c7981 */ /* 0x000f64000c1e1100 */
[----:B-----5:R-:W-:-:S05]  /*35d0*/  PRMT R22, R156, 0x8880, RZ ;  /* 0x000088809c167816 */ /* 0x020fca00000000ff */
[----:B------:R-:W-:-:S07]  /*35e0*/  IMAD R167, R22, R155, RZ ;  /* 0x0000009b16a77224 */ /* 0x000fce00078e02ff */
.L_x_104:
[----:B------:R-:W-:Y:S05]  /*35f0*/  BSYNC B1 ;  /* 0x0000000000017941 */ /* 0x000fea0003800000 */
.L_x_103:
[----:B------:R-:W-:Y:S01]  /*3600*/  @!P3 IMAD R121, R121, R154, R167 ;  /* 0x0000009a7979b224 */ /* 0x000fe200078e02a7 */
[----:B------:R-:W-:Y:S04]  /*3610*/  BSSY B1, `(.L_x_105) ;  /* 0x0000006000017945 */ /* 0x000fe80003800000 */
[----:B------:R0:W-:Y:S01]  /*3620*/  @!P3 STG.E.U8 desc[UR36][R158.64+0x41], R121 ;  /* 0x000041799e00b986 */ /* 0x0001e2000c101124 */
[----:B------:R-:W-:Y:S05]  /*3630*/  @P4 BRA `(.L_x_106) ;  /* 0x00000000000c4947 */ /* 0x000fea0003800000 */
[----:B------:R-:W5:Y:S02]  /*3640*/  LDG.E.U8 R156, desc[UR36][R88.64+0x40] ;  /* 0x00004024589c7981 */ /* 0x000f64000c1e1100 */
[----:B-----5:R-:W-:-:S05]  /*3650*/  PRMT R22, R156, 0x8880, RZ ;  /* 0x000088809c167816 */ /* 0x020fca00000000ff */
[----:B------:R-:W-:-:S07]  /*3660*/  IMAD R167, R22, R155, RZ ;  /* 0x0000009b16a77224 */ /* 0x000fce00078e02ff */
.L_x_106:
[----:B------:R-:W-:Y:S05]  /*3670*/  BSYNC B1 ;  /* 0x0000000000017941 */ /* 0x000fea0003800000 */
.L_x_105:
        /* <DEDUP_REMOVED lines=10> */
.L_x_108:
[----:B------:R-:W-:Y:S05]  /*3720*/  BSYNC B1 ;  /* 0x0000000000017941 */ /* 0x000fea0003800000 */
.L_x_107:
[----:B------:R-:W-:Y:S01]  /*3730*/  @!P2 IMAD R123, R123, R154, R167 ;  /* 0x0000009a7b7ba224 */ /* 0x000fe200078e02a7 */
[----:B------:R-:W-:Y:S04]  /*3740*/  BSSY B1, `(.L_x_109) ;  /* 0x0000006000017945 */ /* 0x000fe80003800000 */
[----:B------:R0:W-:Y:S01]  /*3750*/  @!P2 STG.E.U8 desc[UR36][R12.64+0x41], R123 ;  /* 0x0000417b0c00a986 */ /* 0x0001e2000c101124 */
[----:B------:R-:W-:Y:S05]  /*3760*/  @P3 BRA `(.L_x_110) ;  /* 0x00000000000c3947 */ /* 0x000fea0003800000 */
[----:B------:R-:W5:Y:S02]  /*3770*/  LDG.E.U8 R156, desc[UR36][R162.64+0x48] ;  /* 0x00004824a29c7981 */ /* 0x000f64000c1e1100 */
[----:B-----5:R-:W-:-:S05]  /*3780*/  PRMT R22, R156, 0x8880, RZ ;  /* 0x000088809c167816 */ /* 0x020fca00000000ff */
[----:B------:R-:W-:-:S07]  /*3790*/  IMAD R167, R22, R155, RZ ;  /* 0x0000009b16a77224 */ /* 0x000fce00078e02ff */
.L_x_110:
[----:B------:R-:W-:Y:S05]  /*37a0*/  BSYNC B1 ;  /* 0x0000000000017941 */ /* 0x000fea0003800000 */
.L_x_109:
[----:B--2---:R-:W-:Y:S01]  /*37b0*/  @!P3 IMAD R91, R124, R154, R167 ;  /* 0x0000009a7c5bb224 */ /* 0x004fe200078e02a7 */
[----:B------:R-:W-:Y:S04]  /*37c0*/  BSSY B1, `(.L_x_111) ;  /* 0x0000006000017945 */ /* 0x000fe80003800000 */
[----:B------:R2:W-:Y:S01]  /*37d0*/  @!P3 STG.E.U8 desc[UR36][R158.64+0x48], R91 ;  /* 0x0000485b9e00b986 */ /* 0x0005e2000c101124 */
[----:B------:R-:W-:Y:S05]  /*37e0*/  @P4 BRA `(.L_x_112) ;  /* 0x00000000000c4947 */ /* 0x000fea0003800000 */
[----:B------:R-:W5:Y:S02]  /*37f0*/  LDG.E.U8 R156, desc[UR36][R162.64+0x49] ;  /* 0x00004924a29c7981 */ /* 0x000f64000c1e1100 */
[----:B-----5:R-:W-:-:S05]  /*3800*/  PRMT R22, R156, 0x8880, RZ ;  /* 0x000088809c167816 */ /* 0x020fca00000000ff */
[----:B------:R-:W-:-:S07]  /*3810*/  IMAD R167, R22, R155, RZ ;  /* 0x0000009b16a77224 */ /* 0x000fce00078e02ff */
.L_x_112:
[----:B------:R-:W-:Y:S05]  /*3820*/  BSYNC B1 ;  /* 0x0000000000017941 */ /* 0x000fea0003800000 */
.L_x_111:
        /* <DEDUP_REMOVED lines=10> */
.L_x_114:
[----:B------:R-:W-:Y:S05]  /*38d0*/  BSYNC B1 ;  /* 0x0000000000017941 */ /* 0x000fea0003800000 */
.L_x_113:
[----:B--2---:R-:W-:Y:S01]  /*38e0*/  @!P2 IMAD R91, R126, R154, R167 ;  /* 0x0000009a7e5ba224 */ /* 0x004fe200078e02a7 */
[----:B------:R-:W-:Y:S04]  /*38f0*/  BSSY B1, `(.L_x_115) ;  /* 0x0000006000017945 */ /* 0x000fe80003800000 */
[----:B------:R2:W-:Y:S01]  /*3900*/  @!P2 STG.E.U8 desc[UR36][R12.64+0x48], R91 ;  /* 0x0000485b0c00a986 */ /* 0x0005e2000c101124 */
[----:B------:R-:W-:Y:S05]  /*3910*/  @P3 BRA `(.L_x_116) ;  /* 0x00000000000c3947 */ /* 0x000fea0003800000 */
[----:B------:R-:W5:Y:S02]  /*3920*/  LDG.E.U8 R156, desc[UR36][R88.64+0x49] ;  /* 0x00004924589c7981 */ /* 0x000f64000c1e1100 */
[----:B-----5:R-:W-:-:S05]  /*3930*/  PRMT R22, R156, 0x8880, RZ ;  /* 0x000088809c167816 */ /* 0x020fca00000000ff */
[----:B------:R-:W-:-:S07]  /*3940*/  IMAD R167, R22, R155, RZ ;  /* 0x0000009b16a77224 */ /* 0x000fce00078e02ff */
.L_x_116:
[----:B------:R-:W-:Y:S05]  /*3950*/  BSYNC B1 ;  /* 0x0000000000017941 */ /* 0x000fea0003800000 */
.L_x_115:
[----:B------:R-:W-:Y:S01]  /*3960*/  @!P3 IMAD R127, R127, R154, R167 ;  /* 0x0000009a7f7fb224 */ /* 0x000fe200078e02a7 */
[----:B------:R-:W-:Y:S04]  /*3970*/  BSSY B1, `(.L_x_117) ;  /* 0x0000006000017945 */ /* 0x000fe80003800000 */
[----:B------:R0:W-:Y:S01]  /*3980*/  @!P3 STG.E.U8 desc[UR36][R12.64+0x49], R127 ;  /* 0x0000497f0c00b986 */ /* 0x0001e2000c101124 */
[----:B------:R-:W-:Y:S05]  /*3990*/  @P4 BRA `(.L_x_118) ;  /* 0x00000000000c4947 */ /* 0x000fea0003800000 */
[----:B------:R-:W5:Y:S02]  /*39a0*/  LDG.E.U8 R156, desc[UR36][R162.64+0x50] ;  /* 0x00005024a29c7981 */ /* 0x000f64000c1e1100 */
[----:B-----5:R-:W-:-:S05]  /*39b0*/  PRMT R22, R156, 0x8880, RZ ;  /* 0x000088809c167816 */ /* 0x020fca00000000ff */
[----:B------:R-:W-:-:S07]  /*39c0*/  IMAD R167, R22, R155, RZ ;  /* 0x0000009b16a77224 */ /* 0x000fce00078e02ff */
.L_x_118:
[----:B------:R-:W-:Y:S05]  /*39d0*/  BSYNC B1 ;  /* 0x0000000000017941 */ /* 0x000fea0003800000 */
.L_x_117:
        /* <DEDUP_REMOVED lines=10> */
.L_x_120:
[----:B------:R-:W-:Y:S05]  /*3a80*/  BSYNC B1 ;  /* 0x0000000000017941 */ /* 0x000fea0003800000 */
.L_x_119:
[----:B------:R-:W-:Y:S01]  /*3a90*/  @!P2 IMAD R129, R129, R154, R167 ;  /* 0x0000009a8181a224 */ /* 0x000fe200078e02a7 */
[----:B------:R-:W-:Y:S04]  /*3aa0*/  BSSY B1, `(.L_x_121) ;  /* 0x0000006000017945 */ /* 0x000fe80003800000 */
[----:B------:R0:W-:Y:S01]  /*3ab0*/  @!P2 STG.E.U8 desc[UR36][R158.64+0x51], R129 ;  /* 0x000051819e00a986 */ /* 0x0001e2000c101124 */
[----:B------:R-:W-:Y:S05]  /*3ac0*/  @P3 BRA `(.L_x_122) ;  /* 0x00000000000c3947 */ /* 0x000fea0003800000 */
[----:B------:R-:W5:Y:S02]  /*3ad0*/  LDG.E.U8 R156, desc[UR36][R88.64+0x50] ;  /* 0x00005024589c7981 */ /* 0x000f64000c1e1100 */
[----:B-----5:R-:W-:-:S05]  /*3ae0*/  PRMT R22, R156, 0x8880, RZ ;  /* 0x000088809c167816 */ /* 0x020fca00000000ff */
[----:B------:R-:W-:-:S07]  /*3af0*/  IMAD R167, R22, R155, RZ ;  /* 0x0000009b16a77224 */ /* 0x000fce00078e02ff */
.L_x_122:
[----:B------:R-:W-:Y:S05]  /*3b00*/  BSYNC B1 ;  /* 0x0000000000017941 */ /* 0x000fea0003800000 */
.L_x_121:
[----:B--2---:R-:W-:Y:S01]  /*3b10*/  @!P3 IMAD R91, R130, R154, R167 ;  /* 0x0000009a825bb224 */ /* 0x004fe200078e02a7 */
[----:B------:R-:W-:Y:S04]  /*3b20*/  BSSY B1, `(.L_x_123) ;  /* 0x0000006000017945 */ /* 0x000fe80003800000 */
[----:B------:R2:W-:Y:S01]  /*3b30*/  @!P3 STG.E.U8 desc[UR36][R12.64+0x50], R91 ;  /* 0x0000505b0c00b986 */ /* 0x0005e2000c101124 */
[----:B------:R-:W-:Y:S05]  /*3b40*/  @P4 BRA `(.L_x_124) ;  /* 0x00000000000c4947 */ /* 0x000fea0003800000 */
[----:B------:R-:W5:Y:S02]  /*3b50*/  LDG.E.U8 R156, desc[UR36][R88.64+0x51] ;  /* 0x00005124589c7981 */ /* 0x000f64000c1e1100 */
[----:B-----5:R-:W-:-:S05]  /*3b60*/  PRMT R22, R156, 0x8880, RZ ;  /* 0x000088809c167816 */ /* 0x020fca00000000ff */
[----:B------:R-:W-:-:S07]  /*3b70*/  IMAD R167, R22, R155, RZ ;  /* 0x0000009b16a77224 */ /* 0x000fce00078e02ff */
.L_x_124:
[----:B------:R-:W-:Y:S05]  /*3b80*/  BSYNC B1 ;  /* 0x0000000000017941 */ /* 0x000fea0003800000 */
.L_x_123:
        /* <DEDUP_REMOVED lines=10> */
.L_x_126:
[----:B------:R-:W-:Y:S05]  /*3c30*/  BSYNC B1 ;  /* 0x0000000000017941 */ /* 0x000fea0003800000 */
.L_x_125:
[----:B--2---:R-:W-:Y:S01]  /*3c40*/  @!P2 IMAD R91, R132, R154, R167 ;  /* 0x0000009a845ba224 */ /* 0x004fe200078e02a7 */
[----:B------:R-:W-:Y:S04]  /*3c50*/  BSSY B1, `(.L_x_127) ;  /* 0x0000006000017945 */ /* 0x000fe80003800000 */
[----:B------:R2:W-:Y:S01]  /*3c60*/  @!P2 STG.E.U8 desc[UR36][R158.64+0x58], R91 ;  /* 0x0000585b9e00a986 */ /* 0x0005e2000c101124 */
[----:B------:R-:W-:Y:S05]  /*3c70*/  @P3 BRA `(.L_x_128) ;  /* 0x00000000000c3947 */ /* 0x000fea0003800000 */
[----:B------:R-:W5:Y:S02]  /*3c80*/  LDG.E.U8 R156, desc[UR36][R162.64+0x59] ;  /* 0x00005924a29c7981 */ /* 0x000f64000c1e1100 */
[----:B-----5:R-:W-:-:S05]  /*3c90*/  PRMT R22, R156, 0x8880, RZ ;  /* 0x000088809c167816 */ /* 0x020fca00000000ff */
[----:B------:R-:W-:-:S07]  /*3ca0*/  IMAD R167, R22, R155, RZ ;  /* 0x0000009b16a77224 */ /* 0x000fce00078e02ff */
.L_x_128:
[----:B------:R-:W-:Y:S05]  /*3cb0*/  BSYNC B1 ;  /* 0x0000000000017941 */ /* 0x000fea0003800000 */
.L_x_127:
[----:B------:R-:W-:Y:S01]  /*3cc0*/  @!P3 IMAD R133, R133, R154, R167 ;  /* 0x0000009a8585b224 */ /* 0x000fe200078e02a7 */
[----:B------:R-:W-:Y:S04]  /*3cd0*/  BSSY B1, `(.L_x_129) ;  /* 0x0000006000017945 */ /* 0x000fe80003800000 */
[----:B------:R0:W-:Y:S01]  /*3ce0*/  @!P3 STG.E.U8 desc[UR36][R158.64+0x59], R133 ;  /* 0x000059859e00b986 */ /* 0x0001e2000c101124 */
[----:B------:R-:W-:Y:S05]  /*3cf0*/  @P4 BRA `(.L_x_130) ;  /* 0x00000000000c4947 */ /* 0x000fea0003800000 */
[----:B------:R-:W5:Y:S02]  /*3d00*/  LDG.E.U8 R156, desc[UR36][R88.64+0x58] ;  /* 0x00005824589c7981 */ /* 0x000f64000c1e1100 */
[----:B-----5:R-:W-:-:S05]  /*3d10*/  PRMT R22, R156, 0x8880, RZ ;  /* 0x000088809c167816 */ /* 0x020fca00000000ff */
[----:B------:R-:W-:-:S07]  /*3d20*/  IMAD R167, R22, R155, RZ ;  /* 0x0000009b16a77224 */ /* 0x000fce00078e02ff */
.L_x_130:
[----:B------:R-:W-:Y:S05]  /*3d30*/  BSYNC B1 ;  /* 0x0000000000017941 */ /* 0x000fea0003800000 */
.L_x_129:
        /* <DEDUP_REMOVED lines=10> */
.L_x_132:
[----:B------:R-:W-:Y:S05]  /*3de0*/  BSYNC B1 ;  /* 0x0000000000017941 */ /* 0x000fea0003800000 */
.L_x_131:
[----:B------:R-:W-:Y:S01]  /*3df0*/  @!P2 IMAD R135, R135, R154, R167 ;  /* 0x0000009a8787a224 */ /* 0x000fe200078e02a7 */
[----:B------:R-:W-:Y:S04]  /*3e00*/  BSSY B1, `(.L_x_133) ;  /* 0x0000006000017945 */ /* 0x000fe80003800000 */
[----:B------:R0:W-:Y:S01]  /*3e10*/  @!P2 STG.E.U8 desc[UR36][R12.64+0x59], R135 ;  /* 0x000059870c00a986 */ /* 0x0001e2000c101124 */
[----:B------:R-:W-:Y:S05]  /*3e20*/  @P3 BRA `(.L_x_134) ;  /* 0x00000000000c3947 */ /* 0x000fea0003800000 */
[----:B------:R-:W5:Y:S02]  /*3e30*/  LDG.E.U8 R156, desc[UR36][R162.64+0x60] ;  /* 0x00006024a29c7981 */ /* 0x000f64000c1e1100 */
[----:B-----5:R-:W-:-:S05]  /*3e40*/  PRMT R22, R156, 0x8880, RZ ;  /* 0x000088809c167816 */ /* 0x020fca00000000ff */
[----:B------:R-:W-:-:S07]  /*3e50*/  IMAD R167, R22, R155, RZ ;  /* 0x0000009b16a77224 */ /* 0x000fce00078e02ff */
.L_x_134:
[----:B------:R-:W-:Y:S05]  /*3e60*/  BSYNC B1 ;  /* 0x0000000000017941 */ /* 0x000fea0003800000 */
.L_x_133:
[----:B--2---:R-:W-:Y:S01]  /*3e70*/  @!P3 IMAD R91, R136, R154, R167 ;  /* 0x0000009a885bb224 */ /* 0x004fe200078e02a7 */
[----:B------:R-:W-:Y:S04]  /*3e80*/  BSSY B1, `(.L_x_135) ;  /* 0x0000006000017945 */ /* 0x000fe80003800000 */
[----:B------:R2:W-:Y:S01]  /*3e90*/  @!P3 STG.E.U8 desc[UR36][R158.64+0x60], R91 ;  /* 0x0000605b9e00b986 */ /* 0x0005e2000c101124 */
[----:B------:R-:W-:Y:S05]  /*3ea0*/  @P4 BRA `(.L_x_136) ;  /* 0x00000000000c4947 */ /* 0x000fea0003800000 */
[----:B------:R-:W5:Y:S02]  /*3eb0*/  LDG.E.U8 R156, desc[UR36][R162.64+0x61] ;  /* 0x00006124a29c7981 */ /* 0x000f64000c1e1100 */
[----:B-----5:R-:W-:-:S05]  /*3ec0*/  PRMT R22, R156, 0x8880, RZ ;  /* 0x000088809c167816 */ /* 0x020fca00000000ff */
[----:B------:R-:W-:-:S07]  /*3ed0*/  IMAD R167, R22, R155, RZ ;  /* 0x0000009b16a77224 */ /* 0x000fce00078e02ff */
.L_x_136:
[----:B------:R-:W-:Y:S05]  /*3ee0*/  BSYNC B1 ;  /* 0x0000000000017941 */ /* 0x000fea0003800000 */
.L_x_135:
        /* <DEDUP_REMOVED lines=10> */
.L_x_138:
[----:B------:R-:W-:Y:S05]  /*3f90*/  BSYNC B1 ;  /* 0x0000000000017941 */ /* 0x000fea0003800000 */
.L_x_137:
[----:B--2---:R-:W-:Y:S01]  /*3fa0*/  @!P2 IMAD R91, R138, R154, R167 ;  /* 0x0000009a8a5ba224 */ /* 0x004fe200078e02a7 */
[----:B------:R-:W-:Y:S04]  /*3fb0*/  BSSY B1, `(.L_x_139) ;  /* 0x0000006000017945 */ /* 0x000fe80003800000 */
[----:B------:R2:W-:Y:S01]  /*3fc0*/  @!P2 STG.E.U8 desc[UR36][R12.64+0x60], R91 ;  /* 0x0000605b0c00a986 */ /* 0x0005e2000c101124 */
[----:B------:R-:W-:Y:S05]  /*3fd0*/  @P3 BRA `(.L_x_140) ;  /* 0x00000000000c3947 */ /* 0x000fea0003800000 */
[----:B------:R-:W5:Y:S02]  /*3fe0*/  LDG.E.U8 R156, desc[UR36][R88.64+0x61] ;  /* 0x00006124589c7981 */ /* 0x000f64000c1e1100 */
[----:B-----5:R-:W-:-:S05]  /*3ff0*/  PRMT R22, R156, 0x8880, RZ ;  /* 0x000088809c167816 */ /* 0x020fca00000000ff */
[----:B------:R-:W-:-:S07]  /*4000*/  IMAD R167, R22, R155, RZ ;  /* 0x0000009b16a77224 */ /* 0x000fce00078e02ff */
.L_x_140:
[----:B------:R-:W-:Y:S05]  /*4010*/  BSYNC B1 ;  /* 0x0000000000017941 */ /* 0x000fea0003800000 */
.L_x_139:
[----:B------:R-:W-:Y:S01]  /*4020*/  @!P3 IMAD R139, R139, R154, R167 ;  /* 0x0000009a8b8bb224 */ /* 0x000fe200078e02a7 */
[----:B------:R-:W-:Y:S04]  /*4030*/  BSSY B1, `(.L_x_141) ;  /* 0x0000006000017945 */ /* 0x000fe80003800000 */
[----:B------:R0:W-:Y:S01]  /*4040*/  @!P3 STG.E.U8 desc[UR36][R12.64+0x61], R139 ;  /* 0x0000618b0c00b986 */ /* 0x0001e2000c101124 */
[----:B------:R-:W-:Y:S05]  /*4050*/  @P4 BRA `(.L_x_142) ;  /* 0x00000000000c4947 */ /* 0x000fea0003800000 */
[----:B------:R-:W5:Y:S02]  /*4060*/  LDG.E.U8 R156, desc[UR36][R162.64+0x68] ;  /* 0x00006824a29c7981 */ /* 0x000f64000c1e1100 */
[----:B-----5:R-:W-:-:S05]  /*4070*/  PRMT R22, R156, 0x8880, RZ ;  /* 0x000088809c167816 */ /* 0x020fca00000000ff */
[----:B------:R-:W-:-:S07]  /*4080*/  IMAD R167, R22, R155, RZ ;  /* 0x0000009b16a77224 */ /* 0x000fce00078e02ff */
.L_x_142:
[----:B------:R-:W-:Y:S05]  /*4090*/  BSYNC B1 ;  /* 0x0000000000017941 */ /* 0x000fea0003800000 */
.L_x_141:
        /* <DEDUP_REMOVED lines=10> */
.L_x_144:
[----:B------:R-:W-:Y:S05]  /*4140*/  BSYNC B1 ;  /* 0x0000000000017941 */ /* 0x000fea0003800000 */
.L_x_143:
[----:B------:R-:W-:Y:S01]  /*4150*/  @!P2 IMAD R141, R141, R154, R167 ;  /* 0x0000009a8d8da224 */ /* 0x000fe200078e02a7 */
[----:B------:R-:W-:Y:S04]  /*4160*/  BSSY B1, `(.L_x_145) ;  /* 0x0000006000017945 */ /* 0x000fe80003800000 */
[----:B------:R0:W-:Y:S01]  /*4170*/  @!P2 STG.E.U8 desc[UR36][R158.64+0x69], R141 ;  /* 0x0000698d9e00a986 */ /* 0x0001e2000c101124 */
[----:B------:R-:W-:Y:S05]  /*4180*/  @P3 BRA `(.L_x_146) ;  /* 0x00000000000c3947 */ /* 0x000fea0003800000 */
[----:B------:R-:W5:Y:S02]  /*4190*/  LDG.E.U8 R156, desc[UR36][R88.64+0x68] ;  /* 0x00006824589c7981 */ /* 0x000f64000c1e1100 */
[----:B-----5:R-:W-:-:S05]  /*41a0*/  PRMT R22, R156, 0x8880, RZ ;  /* 0x000088809c167816 */ /* 0x020fca00000000ff */
[----:B------:R-:W-:-:S07]  /*41b0*/  IMAD R167, R22, R155, RZ ;  /* 0x0000009b16a77224 */ /* 0x000fce00078e02ff */
.L_x_146:
[----:B------:R-:W-:Y:S05]  /*41c0*/  BSYNC B1 ;  /* 0x0000000000017941 */ /* 0x000fea0003800000 */
.L_x_145:
[----:B--2---:R-:W-:Y:S01]  /*41d0*/  @!P3 IMAD R91, R142, R154, R167 ;  /* 0x0000009a8e5bb224 */ /* 0x004fe200078e02a7 */
[----:B------:R-:W-:Y:S04]  /*41e0*/  BSSY B1, `(.L_x_147) ;  /* 0x0000006000017945 */ /* 0x000fe80003800000 */
[----:B------:R2:W-:Y:S01]  /*41f0*/  @!P3 STG.E.U8 desc[UR36][R12.64+0x68], R91 ;  /* 0x0000685b0c00b986 */ /* 0x0005e2000c101124 */
[----:B------:R-:W-:Y:S05]  /*4200*/  @P4 BRA `(.L_x_148) ;  /* 0x00000000000c4947 */ /* 0x000fea0003800000 */
[----:B------:R-:W5:Y:S02]  /*4210*/  LDG.E.U8 R156, desc[UR36][R88.64+0x69] ;  /* 0x00006924589c7981 */ /* 0x000f64000c1e1100 */
[----:B-----5:R-:W-:-:S05]  /*4220*/  PRMT R22, R156, 0x8880, RZ ;  /* 0x000088809c167816 */ /* 0x020fca00000000ff */
[----:B------:R-:W-:-:S07]  /*4230*/  IMAD R167, R22, R155, RZ ;  /* 0x0000009b16a77224 */ /* 0x000fce00078e02ff */
.L_x_148:
[----:B------:R-:W-:Y:S05]  /*4240*/  BSYNC B1 ;  /* 0x0000000000017941 */ /* 0x000fea0003800000 */
.L_x_147:
        /* <DEDUP_REMOVED lines=10> */
.L_x_150:
[----:B------:R-:W-:Y:S05]  /*42f0*/  BSYNC B1 ;  /* 0x0000000000017941 */ /* 0x000fea0003800000 */
.L_x_149:
[----:B--2---:R-:W-:Y:S01]  /*4300*/  @!P2 IMAD R91, R144, R154, R167 ;  /* 0x0000009a905ba224 */ /* 0x004fe200078e02a7 */
[----:B------:R-:W-:Y:S04]  /*4310*/  BSSY B1, `(.L_x_151) ;  /* 0x0000006000017945 */ /* 0x000fe80003800000 */
[----:B------:R2:W-:Y:S01]  /*4320*/  @!P2 STG.E.U8 desc[UR36][R158.64+0x70], R91 ;  /* 0x0000705b9e00a986 */ /* 0x0005e2000c101124 */
[----:B------:R-:W-:Y:S05]  /*4330*/  @P3 BRA `(.L_x_152) ;  /* 0x00000000000c3947 */ /* 0x000fea0003800000 */
[----:B------:R-:W5:Y:S02]  /*4340*/  LDG.E.U8 R156, desc[UR36][R162.64+0x71] ;  /* 0x00007124a29c7981 */ /* 0x000f64000c1e1100 */
[----:B-----5:R-:W-:-:S05]  /*4350*/  PRMT R22, R156, 0x8880, RZ ;  /* 0x000088809c167816 */ /* 0x020fca00000000ff */
[----:B------:R-:W-:-:S07]  /*4360*/  IMAD R167, R22, R155, RZ ;  /* 0x0000009b16a77224 */ /* 0x000fce00078e02ff */
.L_x_152:
[----:B------:R-:W-:Y:S05]  /*4370*/  BSYNC B1 ;  /* 0x0000000000017941 */ /* 0x000fea0003800000 */
.L_x_151:
[----:B------:R-:W-:Y:S01]  /*4380*/  @!P3 IMAD R145, R145, R154, R167 ;  /* 0x0000009a9191b224 */ /* 0x000fe200078e02a7 */
[----:B------:R-:W-:Y:S04]  /*4390*/  BSSY B1, `(.L_x_153) ;  /* 0x0000006000017945 */ /* 0x000fe80003800000 */
[----:B------:R0:W-:Y:S01]  /*43a0*/  @!P3 STG.E.U8 desc[UR36][R158.64+0x71], R145 ;  /* 0x000071919e00b986 */ /* 0x0001e2000c101124 */
[----:B------:R-:W-:Y:S05]  /*43b0*/  @P4 BRA `(.L_x_154) ;  /* 0x00000000000c4947 */ /* 0x000fea0003800000 */
[----:B------:R-:W5:Y:S02]  /*43c0*/  LDG.E.U8 R156, desc[UR36][R88.64+0x70] ;  /* 0x00007024589c7981 */ /* 0x000f64000c1e1100 */
[----:B-----5:R-:W-:-:S05]  /*43d0*/  PRMT R22, R156, 0x8880, RZ ;  /* 0x000088809c167816 */ /* 0x020fca00000000ff */
[----:B------:R-:W-:-:S07]  /*43e0*/  IMAD R167, R22, R155, RZ ;  /* 0x0000009b16a77224 */ /* 0x000fce00078e02ff */
.L_x_154:
[----:B------:R-:W-:Y:S05]  /*43f0*/  BSYNC B1 ;  /* 0x0000000000017941 */ /* 0x000fea0003800000 */
.L_x_153:
[----:B------:R-:W-:Y:S01]  /*4400*/  ISETP.LT.OR P2, PT, R164, 0x72, !P0 ;  /* 0x00000072a400780c */ /* 0x000fe20004741670 */
[----:B--2---:R-:W-:Y:S01]  /*4410*/  @!P4 IMAD R91, R146, R154, R167 ;  /* 0x0000009a925bc224 */ /* 0x004fe200078e02a7 */
[----:B------:R-:W-:Y:S01]  /*4420*/  BSSY B1, `(.L_x_155) ;  /* 0x0000009000017945 */ /* 0x000fe20003800000 */
[----:B------:R-:W-:-:S03]  /*4430*/  IADD3 R165, P3, R165, 0x80, RZ ;  /* 0x00000080a5a57810 */ /* 0x000fc60007f7e0ff */
[----:B------:R2:W-:Y:S01]  /*4440*/  @!P4 STG.E.U8 desc[UR36][R12.64+0x70], R91 ;  /* 0x0000705b0c00c986 */ /* 0x0005e2000c101124 */
[C---:B------:R-:W-:Y:S02]  /*4450*/  ISETP.LT.OR P4, PT, R164.reuse, 0x79, !P1 ;  /* 0x00000079a400780c */ /* 0x040fe40004f81670 */
[----:B------:R-:W-:-:S04]  /*4460*/  ISETP.LT.OR P1, PT, R164, 0x7a, !P1 ;  /* 0x0000007aa400780c */ /* 0x000fc80004f21670 */
[----:B------:R-:W-:Y:S09]  /*4470*/  @P2 BRA `(.L_x_156) ;  /* 0x00000000000c2947 */ /* 0x000ff20003800000 */
[----:B------:R-:W5:Y:S02]  /*4480*/  LDG.E.U8 R156, desc[UR36][R88.64+0x71] ;  /* 0x00007124589c7981 */ /* 0x000f64000c1e1100 */
[----:B-----5:R-:W-:-:S05]  /*4490*/  PRMT R22, R156, 0x8880, RZ ;  /* 0x000088809c167816 */ /* 0x020fca00000000ff */
[----:B------:R-:W-:-:S07]  /*44a0*/  IMAD R167, R22, R155, RZ ;  /* 0x0000009b16a77224 */ /* 0x000fce00078e02ff */
.L_x_156:
[----:B------:R-:W-:Y:S05]  /*44b0*/  BSYNC B1 ;  /* 0x0000000000017941 */ /* 0x000fea0003800000 */
.L_x_155:
[----:B------:R-:W-:Y:S01]  /*44c0*/  @!P2 IMAD R147, R147, R154, R167 ;  /* 0x0000009a9393a224 */ /* 0x000fe200078e02a7 */
[----:B------:R-:W-:Y:S04]  /*44d0*/  BSSY B1, `(.L_x_157) ;  /* 0x0000006000017945 */ /* 0x000fe80003800000 */
[----:B------:R0:W-:Y:S01]  /*44e0*/  @!P2 STG.E.U8 desc[UR36][R12.64+0x71], R147 ;  /* 0x000071930c00a986 */ /* 0x0001e2000c101124 */
[----:B------:R-:W-:Y:S05]  /*44f0*/  @P4 BRA `(.L_x_158) ;  /* 0x00000000000c4947 */ /* 0x000fea0003800000 */
[----:B------:R-:W5:Y:S02]  /*4500*/  LDG.E.U8 R156, desc[UR36][R162.64+0x78] ;  /* 0x00007824a29c7981 */ /* 0x000f64000c1e1100 */
[----:B-----5:R-:W-:-:S05]  /*4510*/  PRMT R22, R156, 0x8880, RZ ;  /* 0x000088809c167816 */ /* 0x020fca00000000ff */
[----:B------:R-:W-:-:S07]  /*4520*/  IMAD R167, R22, R155, RZ ;  /* 0x0000009b16a77224 */ /* 0x000fce00078e02ff */
.L_x_158:
[----:B------:R-:W-:Y:S05]  /*4530*/  BSYNC B1 ;  /* 0x0000000000017941 */ /* 0x000fea0003800000 */
.L_x_157:
[----:B--2---:R-:W-:Y:S01]  /*4540*/  @!P4 IMAD R91, R148, R154, R167 ;  /* 0x0000009a945bc224 */ /* 0x004fe200078e02a7 */
[----:B------:R-:W-:Y:S04]  /*4550*/  BSSY B1, `(.L_x_159) ;  /* 0x0000006000017945 */ /* 0x000fe80003800000 */
[----:B------:R2:W-:Y:S01]  /*4560*/  @!P4 STG.E.U8 desc[UR36][R158.64+0x78], R91 ;  /* 0x0000785b9e00c986 */ /* 0x0005e2000c101124 */
[----:B------:R-:W-:Y:S05]  /*4570*/  @P1 BRA `(.L_x_160) ;  /* 0x00000000000c1947 */ /* 0x000fea0003800000 */
[----:B------:R-:W5:Y:S02]  /*4580*/  LDG.E.U8 R156, desc[UR36][R162.64+0x79] ;  /* 0x00007924a29c7981 */ /* 0x000f64000c1e1100 */
[----:B-----5:R-:W-:-:S05]  /*4590*/  PRMT R22, R156, 0x8880, RZ ;  /* 0x000088809c167816 */ /* 0x020fca00000000ff */
[----:B------:R-:W-:-:S07]  /*45a0*/  IMAD R167, R22, R155, RZ ;  /* 0x0000009b16a77224 */ /* 0x000fce00078e02ff */
.L_x_160:
[----:B------:R-:W-:Y:S05]  /*45b0*/  BSYNC B1 ;  /* 0x0000000000017941 */ /* 0x000fea0003800000 */
.L_x_159:
[----:B------:R-:W-:Y:S01]  /*45c0*/  IMAD.X R5, RZ, RZ, R5, P3 ;  /* 0x000000ffff057224 */ /* 0x000fe200018e0605 */
[C---:B------:R-:W-:Y:S01]  /*45d0*/  ISETP.LT.OR P3, PT, R164.reuse, 0x79, !P0 ;  /* 0x00000079a400780c */ /* 0x040fe20004761670 */
[----:B------:R-:W-:Y:S01]  /*45e0*/  @!P1 IMAD R149, R149, R154, R167 ;  /* 0x0000009a95959224 */ /* 0x000fe200078e02a7 */
[----:B------:R-:W-:Y:S01]  /*45f0*/  ISETP.GE.AND P2, PT, R3, 0x81, PT ;  /* 0x000000810300780c */ /* 0x000fe20003f46270 */
[-C--:B--2---:R-:W-:Y:S01]  /*4600*/  IMAD.WIDE.U32 R90, R165, R14.reuse, R152 ;  /* 0x0000000ea55a7225 */ /* 0x084fe200078e0098 */
[----:B------:R-:W-:Y:S01]  /*4610*/  BSSY B1, `(.L_x_161) ;  /* 0x000000b000017945 */ /* 0x000fe20003800000 */
[C---:B------:R-:W-:Y:S01]  /*4620*/  ISETP.LT.OR P0, PT, R164.reuse, 0x7a, !P0 ;  /* 0x0000007aa400780c */ /* 0x040fe20004701670 */
[----:B------:R2:W-:Y:S01]  /*4630*/  @!P1 STG.E.U8 desc[UR36][R158.64+0x79], R149 ;  /* 0x000079959e009986 */ /* 0x0005e2000c101124 */
[----:B------:R-:W-:Y:S01]  /*4640*/  IMAD R22, R5, R14, RZ ;  /* 0x0000000e05167224 */ /* 0x000fe200078e02ff */
[----:B------:R-:W-:Y:S02]  /*4650*/  ISETP.LT.OR P1, PT, R164, 0x1, !P2 ;  /* 0x00000001a400780c */ /* 0x000fe40005721670 */
[----:B------:R-:W-:Y:S01]  /*4660*/  IADD3 R4, P4, R90, R10, RZ ;  /* 0x0000000a5a047210 */ /* 0x000fe20007f9e0ff */
[----:B---3--:R-:W-:-:S02]  /*4670*/  IMAD R93, R165, R15, R22 ;  /* 0x0000000fa55d7224 */ /* 0x008fc400078e0216 */
[----:B------:R-:W-:Y:S10]  /*4680*/  @P3 BRA `(.L_x_162) ;  /* 0x00000000000c3947 */ /* 0x000ff40003800000 */
[----:B------:R-:W3:Y:S02]  /*4690*/  LDG.E.U8 R156, desc[UR36][R88.64+0x78] ;  /* 0x00007824589c7981 */ /* 0x000ee4000c1e1100 */
[----:B---3--:R-:W-:-:S05]  /*46a0*/  PRMT R22, R156, 0x8880, RZ ;  /* 0x000088809c167816 */ /* 0x008fca00000000ff */
[----:B------:R-:W-:-:S07]  /*46b0*/  IMAD R167, R22, R155, RZ ;  /* 0x0000009b16a77224 */ /* 0x000fce00078e02ff */
.L_x_162:
[----:B------:R-:W-:Y:S05]  /*46c0*/  BSYNC B1 ;  /* 0x0000000000017941 */ /* 0x000fea0003800000 */
.L_x_161:
[----:B------:R-:W-:Y:S01]  /*46d0*/  @!P3 IMAD R15, R150, R154, R167 ;  /* 0x0000009a960fb224 */ /* 0x000fe200078e02a7 */
[----:B------:R-:W-:Y:S01]  /*46e0*/  BSSY B1, `(.L_x_163) ;  /* 0x0000007000017945 */ /* 0x000fe20003800000 */
[----:B------:R-:W-:-:S03]  /*46f0*/  IADD3.X R5, R11, R91, R93, P4, !PT ;  /* 0x0000005b0b057210 */ /* 0x000fc600027fe45d */
[----:B------:R3:W-:Y:S01]  /*4700*/  @!P3 STG.E.U8 desc[UR36][R12.64+0x78], R15 ;  /* 0x0000780f0c00b986 */ /* 0x0007e2000c101124 */
[----:B------:R-:W-:Y:S05]  /*4710*/  @P0 BRA `(.L_x_164) ;  /* 0x00000000000c0947 */ /* 0x000fea0003800000 */
[----:B------:R-:W5:Y:S02]  /*4720*/  LDG.E.U8 R156, desc[UR36][R88.64+0x79] ;  /* 0x00007924589c7981 */ /* 0x000f64000c1e1100 */
[----:B-----5:R-:W-:-:S05]  /*4730*/  PRMT R22, R156, 0x8880, RZ ;  /* 0x000088809c167816 */ /* 0x020fca00000000ff */
[----:B------:R-:W-:-:S07]  /*4740*/  IMAD R167, R22, R155, RZ ;  /* 0x0000009b16a77224 */ /* 0x000fce00078e02ff */
.L_x_164:
[----:B------:R-:W-:Y:S05]  /*4750*/  BSYNC B1 ;  /* 0x0000000000017941 */ /* 0x000fea0003800000 */
.L_x_163:
[----:B------:R-:W-:Y:S01]  /*4760*/  @!P0 IMAD R151, R151, R154, R167 ;  /* 0x0000009a97978224 */ /* 0x000fe200078e02a7 */
[----:B------:R-:W-:Y:S04]  /*4770*/  BSSY B1, `(.L_x_165) ;  /* 0x0000006000017945 */ /* 0x000fe80003800000 */
[----:B------:R0:W-:Y:S01]  /*4780*/  @!P0 STG.E.U8 desc[UR36][R12.64+0x79], R151 ;  /* 0x000079970c008986 */ /* 0x0001e2000c101124 */
[----:B------:R-:W-:Y:S05]  /*4790*/  @P1 BRA `(.L_x_166) ;  /* 0x00000000000c1947 */ /* 0x000fea0003800000 */
[----:B------:R-:W0:Y:S02]  /*47a0*/  LDG.E.U8 R156, desc[UR36][R4.64] ;  /* 0x00000024049c7981 */ /* 0x000e24000c1e1100 */
[----:B01-34-:R-:W-:-:S05]  /*47b0*/  PRMT R12, R156, 0x8880, RZ ;  /* 0x000088809c0c7816 */ /* 0x01bfca00000000ff */
[----:B------:R-:W-:-:S07]  /*47c0*/  IMAD R167, R12, R155, RZ ;  /* 0x0000009b0ca77224 */ /* 0x000fce00078e02ff */
.L_x_166:
[----:B------:R-:W-:Y:S05]  /*47d0*/  BSYNC B1 ;  /* 0x0000000000017941 */ /* 0x000fea0003800000 */
.L_x_165:
[----:B01-34-:R-:W-:Y:S01]  /*47e0*/  @!P1 IMAD R13, R24, R154, R167 ;  /* 0x0000009a180d9224 */ /* 0x01bfe200078e02a7 */
[----:B------:R-:W-:Y:S01]  /*47f0*/  BSSY B1, `(.L_x_167) ;  /* 0x000000b000017945 */ /* 0x000fe20003800000 */
[----:B------:R-:W-:Y:S01]  /*4800*/  IMAD.WIDE.U32 R14, R165, R14, R160 ;  /* 0x0000000ea50e7225 */ /* 0x000fe200078e00a0 */
[----:B------:R-:W-:Y:S02]  /*4810*/  ISETP.GE.AND P0, PT, R3, 0x89, PT ;  /* 0x000000890300780c */ /* 0x000fe40003f06270 */
[----:B------:R0:W-:Y:S01]  /*4820*/  @!P1 STG.E.U8 desc[UR36][R6.64], R13 ;  /* 0x0000000d06009986 */ /* 0x0001e2000c101124 */
[----:B------:R-:W-:Y:S02]  /*4830*/  ISETP.LT.OR P1, PT, R164, 0x2, !P2 ;  /* 0x00000002a400780c */ /* 0x000fe40005721670 */
[----:B------:R-:W-:Y:S01]  /*4840*/  IADD3 R10, P3, P4, R20, R10, R14 ;  /* 0x0000000a140a7210 */ /* 0x000fe20007c7e00e */
[----:B------:R-:W-:-:S10]  /*4850*/  IMAD.IADD R14, R93, 0x1, R15 ;  /* 0x000000015d0e7824 */ /* 0x000fd400078e020f */
[----:B0-----:R-:W-:Y:S05]  /*4860*/  @P1 BRA `(.L_x_168) ;  /* 0x00000000000c1947 */ /* 0x001fea0003800000 */
[----:B------:R-:W3:Y:S02]  /*4870*/  LDG.E.U8 R156, desc[UR36][R4.64+0x1] ;  /* 0x00000124049c7981 */ /* 0x000ee4000c1e1100 */
[----:B---3--:R-:W-:-:S05]  /*4880*/  PRMT R12, R156, 0x8880, RZ ;  /* 0x000088809c0c7816 */ /* 0x008fca00000000ff */
[----:B------:R-:W-:-:S07]  /*4890*/  IMAD R167, R12, R155, RZ ;  /* 0x0000009b0ca77224 */ /* 0x000fce00078e02ff */
.L_x_168:
[----:B------:R-:W-:Y:S05]  /*48a0*/  BSYNC B1 ;  /* 0x0000000000017941 */ /* 0x000fea0003800000 */
.L_x_167:
[----:B------:R-:W-:Y:S01]  /*48b0*/  IADD3.X R11, R153, R11, R14, P3, P4 ;  /* 0x0000000b990b7210 */ /* 0x000fe20001fe840e */
[----:B------:R-:W-:Y:S01]  /*48c0*/  @!P1 IMAD R25, R25, R154, R167 ;  /* 0x0000009a19199224 */ /* 0x000fe200078e02a7 */
[C---:B------:R-:W-:Y:S01]  /*48d0*/  ISETP.LT.OR P3, PT, R164.reuse, 0x1, !P0 ;  /* 0x00000001a400780c */ /* 0x040fe20004761670 */
[----:B------:R-:W-:Y:S01]  /*48e0*/  BSSY B1, `(.L_x_169) ;  /* 0x0000008000017945 */ /* 0x000fe20003800000 */
[C---:B------:R-:W-:Y:S02]  /*48f0*/  ISETP.LT.OR P4, PT, R164.reuse, 0x9, !P2 ;  /* 0x00000009a400780c */ /* 0x040fe40005781670 */
[----:B------:R0:W-:Y:S01]  /*4900*/  @!P1 STG.E.U8 desc[UR36][R6.64+0x1], R25 ;  /* 0x0000011906009986 */ /* 0x0001e2000c101124 */
[----:B------:R-:W-:-:S08]  /*4910*/  ISETP.LT.OR P1, PT, R164, 0x2, !P0 ;  /* 0x00000002a400780c */ /* 0x000fd00004721670 */
[----:B------:R-:W-:Y:S05]  /*4920*/  @P3 BRA `(.L_x_170) ;  /* 0x00000000000c3947 */ /* 0x000fea0003800000 */
[----:B------:R-:W3:Y:S02]  /*4930*/  LDG.E.U8 R156, desc[UR36][R10.64] ;  /* 0x000000240a9c7981 */ /* 0x000ee4000c1e1100 */
[----:B---3--:R-:W-:-:S05]  /*4940*/  PRMT R12, R156, 0x8880, RZ ;  /* 0x000088809c0c7816 */ /* 0x008fca00000000ff */
[----:B------:R-:W-:-:S07]  /*4950*/  IMAD R167, R12, R155, RZ ;  /* 0x0000009b0ca77224 */ /* 0x000fce00078e02ff */
.L_x_170:
[----:B------:R-:W-:Y:S05]  /*4960*/  BSYNC B1 ;  /* 0x0000000000017941 */ /* 0x000fea0003800000 */
.L_x_169:
[----:B------:R-:W-:Y:S01]  /*4970*/  @!P3 IMAD R3, R26, R154, R167 ;  /* 0x0000009a1a03b224 */ /* 0x000fe200078e02a7 */
[----:B------:R-:W-:Y:S04]  /*4980*/  BSSY B1, `(.L_x_171) ;  /* 0x0000006000017945 */ /* 0x000fe80003800000 */
[----:B------:R1:W-:Y:S01]  /*4990*/  @!P3 STG.E.U8 desc[UR36][R8.64], R3 ;  /* 0x000000030800b986 */ /* 0x0003e2000c101124 */
[----:B------:R-:W-:Y:S05]  /*49a0*/  @P1 BRA `(.L_x_172) ;  /* 0x00000000000c1947 */ /* 0x000fea0003800000 */
[----:B------:R-:W3:Y:S02]  /*49b0*/  LDG.E.U8 R156, desc[UR36][R10.64+0x1] ;  /* 0x000001240a9c7981 */ /* 0x000ee4000c1e1100 */
[----:B---3--:R-:W-:-:S05]  /*49c0*/  PRMT R12, R156, 0x8880, RZ ;  /* 0x000088809c0c7816 */ /* 0x008fca00000000ff */
[----:B------:R-:W-:-:S07]  /*49d0*/  IMAD R167, R12, R155, RZ ;  /* 0x0000009b0ca77224 */ /* 0x000fce00078e02ff */
.L_x_172:
[----:B------:R-:W-:Y:S05]  /*49e0*/  BSYNC B1 ;  /* 0x0000000000017941 */ /* 0x000fea0003800000 */
.L_x_171:
[----:B------:R-:W-:Y:S01]  /*49f0*/  @!P1 IMAD R27, R27, R154, R167 ;  /* 0x0000009a1b1b9224 */ /* 0x000fe200078e02a7 */
[----:B------:R-:W-:Y:S04]  /*4a00*/  BSSY B1, `(.L_x_173) ;  /* 0x0000006000017945 */ /* 0x000fe80003800000 */
[----:B------:R3:W-:Y:S01]  /*4a10*/  @!P1 STG.E.U8 desc[UR36][R8.64+0x1], R27 ;  /* 0x0000011b08009986 */ /* 0x0007e2000c101124 */
[----:B------:R-:W-:Y:S05]  /*4a20*/  @P4 BRA `(.L_x_174) ;  /* 0x00000000000c4947 */ /* 0x000fea0003800000 */
[----:B------:R-:W4:Y:S02]  /*4a30*/  LDG.E.U8 R156, desc[UR36][R4.64+0x8] ;  /* 0x00000824049c7981 */ /* 0x000f24000c1e1100 */
[----:B----4-:R-:W-:-:S05]  /*4a40*/  PRMT R12, R156, 0x8880, RZ ;  /* 0x000088809c0c7816 */ /* 0x010fca00000000ff */
[----:B------:R-:W-:-:S07]  /*4a50*/  IMAD R167, R12, R155, RZ ;  /* 0x0000009b0ca77224 */ /* 0x000fce00078e02ff */
.L_x_174:
[----:B------:R-:W-:Y:S05]  /*4a60*/  BSYNC B1 ;  /* 0x0000000000017941 */ /* 0x000fea0003800000 */
.L_x_173:
[----:B------:R-:W-:Y:S01]  /*4a70*/  ISETP.LT.OR P1, PT, R164, 0xa, !P2 ;  /* 0x0000000aa400780c */ /* 0x000fe20005721670 */
[----:B-1----:R-:W-:Y:S01]  /*4a80*/  @!P4 IMAD R3, R28, R154, R167 ;  /* 0x0000009a1c03c224 */ /* 0x002fe200078e02a7 */
[----:B------:R-:W-:Y:S01]  /*4a90*/  BSSY B1, `(.L_x_175) ;  /* 0x0000008000017945 */ /* 0x000fe20003800000 */
[----:B------:R-:W-:-:S03]  /*4aa0*/  ISETP.LT.OR P3, PT, R164, 0x9, !P0 ;  /* 0x00000009a400780c */ /* 0x000fc60004761670 */
[----:B------:R1:W-:Y:S01]  /*4ab0*/  @!P4 STG.E.U8 desc[UR36][R6.64+0x8], R3 ;  /* 0x000008030600c986 */ /* 0x0003e2000c101124 */
[----:B------:R-:W-:-:S06]  /*4ac0*/  ISETP.LT.OR P4, PT, R164, 0xa, !P0 ;  /* 0x0000000aa400780c */ /* 0x000fcc0004781670 */
[----:B------:R-:W-:Y:S07]  /*4ad0*/  @P1 BRA `(.L_x_176) ;  /* 0x00000000000c1947 */ /* 0x000fee0003800000 */
[----:B------:R-:W4:Y:S02]  /*4ae0*/  LDG.E.U8 R156, desc[UR36][R4.64+0x9] ;  /* 0x00000924049c7981 */ /* 0x000f24000c1e1100 */
[----:B----4-:R-:W-:-:S05]  /*4af0*/  PRMT R12, R156, 0x8880, RZ ;  /* 0x000088809c0c7816 */ /* 0x010fca00000000ff */
[----:B------:R-:W-:-:S07]  /*4b00*/  IMAD R167, R12, R155, RZ ;  /* 0x0000009b0ca77224 */ /* 0x000fce00078e02ff */
.L_x_176:
[----:B------:R-:W-:Y:S05]  /*4b10*/  BSYNC B1 ;  /* 0x0000000000017941 */ /* 0x000fea0003800000 */
.L_x_175:
[----:B------:R-:W-:Y:S01]  /*4b20*/  @!P1 IMAD R29, R29, R154, R167 ;  /* 0x0000009a1d1d9224 */ /* 0x000fe200078e02a7 */
[----:B------:R-:W-:Y:S04]  /*4b30*/  BSSY B1, `(.L_x_177) ;  /* 0x0000006000017945 */ /* 0x000fe80003800000 */
[----:B------:R4:W-:Y:S01]  /*4b40*/  @!P1 STG.E.U8 desc[UR36][R6.64+0x9], R29 ;  /* 0x0000091d06009986 */ /* 0x0009e2000c101124 */
[----:B------:R-:W-:Y:S05]  /*4b50*/  @P3 BRA `(.L_x_178) ;  /* 0x00000000000c3947 */ /* 0x000fea0003800000 */
[----:B------:R-:W5:Y:S02]  /*4b60*/  LDG.E.U8 R156, desc[UR36][R10.64+0x8] ;  /* 0x000008240a9c7981 */ /* 0x000f64000c1e1100 */
[----:B-----5:R-:W-:-:S05]  /*4b70*/  PRMT R12, R156, 0x8880, RZ ;  /* 0x000088809c0c7816 */ /* 0x020fca00000000ff */
[----:B------:R-:W-:-:S07]  /*4b80*/  IMAD R167, R12, R155, RZ ;  /* 0x0000009b0ca77224 */ /* 0x000fce00078e02ff */
.L_x_178:
[----:B------:R-:W-:Y:S05]  /*4b90*/  BSYNC B1 ;  /* 0x0000000000017941 */ /* 0x000fea0003800000 */
.L_x_177:
[----:B-1----:R-:W-:Y:S01]  /*4ba0*/  @!P3 IMAD R3, R30, R154, R167 ;  /* 0x0000009a1e03b224 */ /* 0x002fe200078e02a7 */
[----:B------:R-:W-:Y:S04]  /*4bb0*/  BSSY B1, `(.L_x_179) ;  /* 0x0000006000017945 */ /* 0x000fe80003800000 */
[----:B------:R1:W-:Y:S01]  /*4bc0*/  @!P3 STG.E.U8 desc[UR36][R8.64+0x8], R3 ;  /* 0x000008030800b986 */ /* 0x0003e2000c101124 */
[----:B------:R-:W-:Y:S05]  /*4bd0*/  @P4 BRA `(.L_x_180) ;  /* 0x00000000000c4947 */ /* 0x000fea0003800000 */
[----:B------:R-:W5:Y:S02]  /*4be0*/  LDG.E.U8 R156, desc[UR36][R10.64+0x9] ;  /* 0x000009240a9c7981 */ /* 0x000f64000c1e1100 */
[----:B-----5:R-:W-:-:S05]  /*4bf0*/  PRMT R12, R156, 0x8880, RZ ;  /* 0x000088809c0c7816 */ /* 0x020fca00000000ff */
[----:B------:R-:W-:-:S07]  /*4c00*/  IMAD R167, R12, R155, RZ ;  /* 0x0000009b0ca77224 */ /* 0x000fce00078e02ff */
.L_x_180:
[----:B------:R-:W-:Y:S05]  /*4c10*/  BSYNC B1 ;  /* 0x0000000000017941 */ /* 0x000fea0003800000 */
.L_x_179:
        /* <DEDUP_REMOVED lines=10> */
.L_x_182:
[----:B------:R-:W-:Y:S05]  /*4cc0*/  BSYNC B1 ;  /* 0x0000000000017941 */ /* 0x000fea0003800000 */
.L_x_181:
[----:B-1----:R-:W-:Y:S01]  /*4cd0*/  @!P1 IMAD R3, R32, R154, R167 ;  /* 0x0000009a20039224 */ /* 0x002fe200078e02a7 */
[----:B------:R-:W-:Y:S04]  /*4ce0*/  BSSY B1, `(.L_x_183) ;  /* 0x0000006000017945 */ /* 0x000fe80003800000 */
[----:B------:R1:W-:Y:S01]  /*4cf0*/  @!P1 STG.E.U8 desc[UR36][R6.64+0x10], R3 ;  /* 0x0000100306009986 */ /* 0x0003e2000c101124 */
[----:B------:R-:W-:Y:S05]  /*4d00*/  @P3 BRA `(.L_x_184) ;  /* 0x00000000000c3947 */ /* 0x000fea0003800000 */
[----:B------:R-:W5:Y:S02]  /*4d10*/  LDG.E.U8 R156, desc[UR36][R4.64+0x11] ;  /* 0x00001124049c7981 */ /* 0x000f64000c1e1100 */
[----:B-----5:R-:W-:-:S05]  /*4d20*/  PRMT R12, R156, 0x8880, RZ ;  /* 0x000088809c0c7816 */ /* 0x020fca00000000ff */
[----:B------:R-:W-:-:S07]  /*4d30*/  IMAD R167, R12, R155, RZ ;  /* 0x0000009b0ca77224 */ /* 0x000fce00078e02ff */
.L_x_184:
[----:B------:R-:W-:Y:S05]  /*4d40*/  BSYNC B1 ;  /* 0x0000000000017941 */ /* 0x000fea0003800000 */
.L_x_183:
[----:B------:R-:W-:Y:S01]  /*4d50*/  @!P3 IMAD R33, R33, R154, R167 ;  /* 0x0000009a2121b224 */ /* 0x000fe200078e02a7 */
[----:B------:R-:W-:Y:S04]  /*4d60*/  BSSY B1, `(.L_x_185) ;  /* 0x0000006000017945 */ /* 0x000fe80003800000 */
[----:B------:R0:W-:Y:S01]  /*4d70*/  @!P3 STG.E.U8 desc[UR36][R6.64+0x11], R33 ;  /* 0x000011210600b986 */ /* 0x0001e2000c101124 */
[----:B------:R-:W-:Y:S05]  /*4d80*/  @P4 BRA `(.L_x_186) ;  /* 0x00000000000c4947 */ /* 0x000fea0003800000 */
[----:B------:R-:W5:Y:S02]  /*4d90*/  LDG.E.U8 R156, desc[UR36][R10.64+0x10] ;  /* 0x000010240a9c7981 */ /* 0x000f64000c1e1100 */
[----:B-----5:R-:W-:-:S05]  /*4da0*/  PRMT R12, R156, 0x8880, RZ ;  /* 0x000088809c0c7816 */ /* 0x020fca00000000ff */
[----:B------:R-:W-:-:S07]  /*4db0*/  IMAD R167, R12, R155, RZ ;  /* 0x0000009b0ca77224 */ /* 0x000fce00078e02ff */
.L_x_186:
[----:B------:R-:W-:Y:S05]  /*4dc0*/  BSYNC B1 ;  /* 0x0000000000017941 */ /* 0x000fea0003800000 */
.L_x_185:
[----:B------:R-:W-:Y:S01]  /*4dd0*/  ISETP.LT.OR P1, PT, R164, 0x12, !P0 ;  /* 0x00000012a400780c */ /* 0x000fe20004721670 */
[----:B-1----:R-:W-:Y:S01]  /*4de0*/  @!P4 IMAD R3, R34, R154, R167 ;  /* 0x0000009a2203c224 */ /* 0x002fe200078e02a7 */
        /* <DEDUP_REMOVED lines=8> */
.L_x_188:
[----:B------:R-:W-:Y:S05]  /*4e70*/  BSYNC B1 ;  /* 0x0000000000017941 */ /* 0x000fea0003800000 */
.L_x_187:
[----:B------:R-:W-:Y:S01]  /*4e80*/  @!P1 IMAD R35, R35, R154, R167 ;  /* 0x0000009a23239224 */ /* 0x000fe200078e02a7 */
[----:B------:R-:W-:Y:S04]  /*4e90*/  BSSY B1, `(.L_x_189) ;  /* 0x0000006000017945 */ /* 0x000fe80003800000 */
[----:B------:R0:W-:Y:S01]  /*4ea0*/  @!P1 STG.E.U8 desc[UR36][R8.64+0x11], R35 ;  /* 0x0000112308009986 */ /* 0x0001e2000c101124 */
[----:B------:R-:W-:Y:S05]  /*4eb0*/  @P3 BRA `(.L_x_190) ;  /* 0x00000000000c3947 */ /* 0x000fea0003800000 */
[----:B------:R-:W5:Y:S02]  /*4ec0*/  LDG.E.U8 R156, desc[UR36][R4.64+0x18] ;  /* 0x00001824049c7981 */ /* 0x000f64000c1e1100 */
[----:B-----5:R-:W-:-:S05]  /*4ed0*/  PRMT R12, R156, 0x8880, RZ ;  /* 0x000088809c0c7816 */ /* 0x020fca00000000ff */
[----:B------:R-:W-:-:S07]  /*4ee0*/  IMAD R167, R12, R155, RZ ;  /* 0x0000009b0ca77224 */ /* 0x000fce00078e02ff */
.L_x_190:
[----:B------:R-:W-:Y:S05]  /*4ef0*/  BSYNC B1 ;  /* 0x0000000000017941 */ /* 0x000fea0003800000 */
.L_x_189:
[----:B-1----:R-:W-:Y:S01]  /*4f00*/  @!P3 IMAD R3, R36, R154, R167 ;  /* 0x0000009a2403b224 */ /* 0x002fe200078e02a7 */
[----:B------:R-:W-:Y:S04]  /*4f10*/  BSSY B1, `(.L_x_191) ;  /* 0x0000006000017945 */ /* 0x000fe80003800000 */
[----:B------:R1:W-:Y:S01]  /*4f20*/  @!P3 STG.E.U8 desc[UR36][R6.64+0x18], R3 ;  /* 0x000018030600b986 */ /* 0x0003e2000c101124 */
[----:B------:R-:W-:Y:S05]  /*4f30*/  @P4 BRA `(.L_x_192) ;  /* 0x00000000000c4947 */ /* 0x000fea0003800000 */
[----:B------:R-:W5:Y:S02]  /*4f40*/  LDG.E.U8 R156, desc[UR36][R4.64+0x19] ;  /* 0x00001924049c7981 */ /* 0x000f64000c1e1100 */
[----:B-----5:R-:W-:-:S05]  /*4f50*/  PRMT R12, R156, 0x8880, RZ ;  /* 0x000088809c0c7816 */ /* 0x020fca00000000ff */
[----:B------:R-:W-:-:S07]  /*4f60*/  IMAD R167, R12, R155, RZ ;  /* 0x0000009b0ca77224 */ /* 0x000fce00078e02ff */
.L_x_192:
[----:B------:R-:W-:Y:S05]  /*4f70*/  BSYNC B1 ;  /* 0x0000000000017941 */ /* 0x000fea0003800000 */
.L_x_191:
        /* <DEDUP_REMOVED lines=10> */
.L_x_194:
[----:B------:R-:W-:Y:S05]  /*5020*/  BSYNC B1 ;  /* 0x0000000000017941 */ /* 0x000fea0003800000 */
.L_x_193:
[----:B-1----:R-:W-:Y:S01]  /*5030*/  @!P1 IMAD R3, R38, R154, R167 ;  /* 0x0000009a26039224 */ /* 0x002fe200078e02a7 */
[----:B------:R-:W-:Y:S04]  /*5040*/  BSSY B1, `(.L_x_195) ;  /* 0x0000006000017945 */ /* 0x000fe80003800000 */
[----:B------:R1:W-:Y:S01]  /*5050*/  @!P1 STG.E.U8 desc[UR36][R8.64+0x18], R3 ;  /* 0x0000180308009986 */ /* 0x0003e2000c101124 */
[----:B------:R-:W-:Y:S05]  /*5060*/  @P3 BRA `(.L_x_196) ;  /* 0x00000000000c3947 */ /* 0x000fea0003800000 */
[----:B------:R-:W5:Y:S02]  /*5070*/  LDG.E.U8 R156, desc[UR36][R10.64+0x19] ;  /* 0x000019240a9c7981 */ /* 0x000f64000c1e1100 */
[----:B-----5:R-:W-:-:S05]  /*5080*/  PRMT R12, R156, 0x8880, RZ ;  /* 0x000088809c0c7816 */ /* 0x020fca00000000ff */
[----:B------:R-:W-:-:S07]  /*5090*/  IMAD R167, R12, R155, RZ ;  /* 0x0000009b0ca77224 */ /* 0x000fce00078e02ff */
.L_x_196:
[----:B------:R-:W-:Y:S05]  /*50a0*/  BSYNC B1 ;  /* 0x0000000000017941 */ /* 0x000fea0003800000 */
.L_x_195:
[----:B------:R-:W-:Y:S01]  /*50b0*/  @!P3 IMAD R39, R39, R154, R167 ;  /* 0x0000009a2727b224 */ /* 0x000fe200078e02a7 */
[----:B------:R-:W-:Y:S04]  /*50c0*/  BSSY B1, `(.L_x_197) ;  /* 0x0000006000017945 */ /* 0x000fe80003800000 */
[----:B------:R0:W-:Y:S01]  /*50d0*/  @!P3 STG.E.U8 desc[UR36][R8.64+0x19], R39 ;  /* 0x000019270800b986 */ /* 0x0001e2000c101124 */
[----:B------:R-:W-:Y:S05]  /*50e0*/  @P4 BRA `(.L_x_198) ;  /* 0x00000000000c4947 */ /* 0x000fea0003800000 */
[----:B------:R-:W5:Y:S02]  /*50f0*/  LDG.E.U8 R156, desc[UR36][R4.64+0x20] ;  /* 0x00002024049c7981 */ /* 0x000f64000c1e1100 */
[----:B-----5:R-:W-:-:S05]  /*5100*/  PRMT R12, R156, 0x8880, RZ ;  /* 0x000088809c0c7816 */ /* 0x020fca00000000ff */
[----:B------:R-:W-:-:S07]  /*5110*/  IMAD R167, R12, R155, RZ ;  /* 0x0000009b0ca77224 */ /* 0x000fce00078e02ff */
.L_x_198:
[----:B------:R-:W-:Y:S05]  /*5120*/  BSYNC B1 ;  /* 0x0000000000017941 */ /* 0x000fea0003800000 */
.L_x_197:
        /* <DEDUP_REMOVED lines=10> */
.L_x_200:
[----:B------:R-:W-:Y:S05]  /*51d0*/  BSYNC B1 ;  /* 0x0000000000017941 */ /* 0x000fea0003800000 */
.L_x_199:
[----:B------:R-:W-:Y:S01]  /*51e0*/  @!P1 IMAD R41, R41, R154, R167 ;  /* 0x0000009a29299224 */ /* 0x000fe200078e02a7 */
[----:B------:R-:W-:Y:S04]  /*51f0*/  BSSY B1, `(.L_x_201) ;  /* 0x0000006000017945 */ /* 0x000fe80003800000 */
[----:B------:R0:W-:Y:S01]  /*5200*/  @!P1 STG.E.U8 desc[UR36][R6.64+0x21], R41 ;  /* 0x0000212906009986 */ /* 0x0001e2000c101124 */
[----:B------:R-:W-:Y:S05]  /*5210*/  @P3 BRA `(.L_x_202) ;  /* 0x00000000000c3947 */ /* 0x000fea0003800000 */
[----:B------:R-:W5:Y:S02]  /*5220*/  LDG.E.U8 R156, desc[UR36][R10.64+0x20] ;  /* 0x000020240a9c7981 */ /* 0x000f64000c1e1100 */
[----:B-----5:R-:W-:-:S05]  /*5230*/  PRMT R12, R156, 0x8880, RZ ;  /* 0x000088809c0c7816 */ /* 0x020fca00000000ff */
[----:B------:R-:W-:-:S07]  /*5240*/  IMAD R167, R12, R155, RZ ;  /* 0x0000009b0ca77224 */ /* 0x000fce00078e02ff */
.L_x_202:
[----:B------:R-:W-:Y:S05]  /*5250*/  BSYNC B1 ;  /* 0x0000000000017941 */ /* 0x000fea0003800000 */
.L_x_201:
[----:B-1----:R-:W-:Y:S01]  /*5260*/  @!P3 IMAD R3, R42, R154, R167 ;  /* 0x0000009a2a03b224 */ /* 0x002fe200078e02a7 */
[----:B------:R-:W-:Y:S04]  /*5270*/  BSSY B1, `(.L_x_203) ;  /* 0x0000006000017945 */ /* 0x000fe80003800000 */
[----:B------:R1:W-:Y:S01]  /*5280*/  @!P3 STG.E.U8 desc[UR36][R8.64+0x20], R3 ;  /* 0x000020030800b986 */ /* 0x0003e2000c101124 */
[----:B------:R-:W-:Y:S05]  /*5290*/  @P4 BRA `(.L_x_204) ;  /* 0x00000000000c4947 */ /* 0x000fea0003800000 */
[----:B------:R-:W5:Y:S02]  /*52a0*/  LDG.E.U8 R156, desc[UR36][R10.64+0x21] ;  /* 0x000021240a9c7981 */ /* 0x000f64000c1e1100 */
[----:B-----5:R-:W-:-:S05]  /*52b0*/  PRMT R12, R156, 0x8880, RZ ;  /* 0x000088809c0c7816 */ /* 0x020fca00000000ff */
[----:B------:R-:W-:-:S07]  /*52c0*/  IMAD R167, R12, R155, RZ ;  /* 0x0000009b0ca77224 */ /* 0x000fce00078e02ff */
.L_x_204:
[----:B------:R-:W-:Y:S05]  /*52d0*/  BSYNC B1 ;  /* 0x0000000000017941 */ /* 0x000fea0003800000 */
.L_x_203:
        /* <DEDUP_REMOVED lines=10> */
.L_x_206:
[----:B------:R-:W-:Y:S05]  /*5380*/  BSYNC B1 ;  /* 0x0000000000017941 */ /* 0x000fea0003800000 */
.L_x_205:
[----:B-1----:R-:W-:Y:S01]  /*5390*/  @!P1 IMAD R3, R44, R154, R167 ;  /* 0x0000009a2c039224 */ /* 0x002fe200078e02a7 */
[----:B------:R-:W-:Y:S04]  /*53a0*/  BSSY B1, `(.L_x_207) ;  /* 0x0000006000017945 */ /* 0x000fe80003800000 */
[----:B------:R1:W-:Y:S01]  /*53b0*/  @!P1 STG.E.U8 desc[UR36][R6.64+0x28], R3 ;  /* 0x0000280306009986 */ /* 0x0003e2000c101124 */
[----:B------:R-:W-:Y:S05]  /*53c0*/  @P3 BRA `(.L_x_208) ;  /* 0x00000000000c3947 */ /* 0x000fea0003800000 */
[----:B------:R-:W5:Y:S02]  /*53d0*/  LDG.E.U8 R156, desc[UR36][R4.64+0x29] ;  /* 0x00002924049c7981 */ /* 0x000f64000c1e1100 */
[----:B-----5:R-:W-:-:S05]  /*53e0*/  PRMT R12, R156, 0x8880, RZ ;  /* 0x000088809c0c7816 */ /* 0x020fca00000000ff */
[----:B------:R-:W-:-:S07]  /*53f0*/  IMAD R167, R12, R155, RZ ;  /* 0x0000009b0ca77224 */ /* 0x000fce00078e02ff */
.L_x_208:
[----:B------:R-:W-:Y:S05]  /*5400*/  BSYNC B1 ;  /* 0x0000000000017941 */ /* 0x000fea0003800000 */
.L_x_207:
[----:B------:R-:W-:Y:S01]  /*5410*/  @!P3 IMAD R45, R45, R154, R167 ;  /* 0x0000009a2d2db224 */ /* 0x000fe200078e02a7 */
[----:B------:R-:W-:Y:S04]  /*5420*/  BSSY B1, `(.L_x_209) ;  /* 0x0000006000017945 */ /* 0x000fe80003800000 */
[----:B------:R0:W-:Y:S01]  /*5430*/  @!P3 STG.E.U8 desc[UR36][R6.64+0x29], R45 ;  /* 0x0000292d0600b986 */ /* 0x0001e2000c101124 */
[----:B------:R-:W-:Y:S05]  /*5440*/  @P4 BRA `(.L_x_210) ;  /* 0x00000000000c4947 */ /* 0x000fea0003800000 */
[----:B------:R-:W5:Y:S02]  /*5450*/  LDG.E.U8 R156, desc[UR36][R10.64+0x28] ;  /* 0x000028240a9c7981 */ /* 0x000f64000c1e1100 */
[----:B-----5:R-:W-:-:S05]  /*5460*/  PRMT R12, R156, 0x8880, RZ ;  /* 0x000088809c0c7816 */ /* 0x020fca00000000ff */
[----:B------:R-:W-:-:S07]  /*5470*/  IMAD R167, R12, R155, RZ ;  /* 0x0000009b0ca77224 */ /* 0x000fce00078e02ff */
.L_x_210:
[----:B------:R-:W-:Y:S05]  /*5480*/  BSYNC B1 ;  /* 0x0000000000017941 */ /* 0x000fea0003800000 */
.L_x_209:
        /* <DEDUP_REMOVED lines=10> */
.L_x_212:
[----:B------:R-:W-:Y:S05]  /*5530*/  BSYNC B1 ;  /* 0x0000000000017941 */ /* 0x000fea0003800000 */
.L_x_211:
[----:B------:R-:W-:Y:S01]  /*5540*/  @!P1 IMAD R47, R47, R154, R167 ;  /* 0x0000009a2f2f9224 */ /* 0x000fe200078e02a7 */
[----:B------:R-:W-:Y:S04]  /*5550*/  BSSY B1, `(.L_x_213) ;  /* 0x0000006000017945 */ /* 0x000fe80003800000 */
[----:B------:R0:W-:Y:S01]  /*5560*/  @!P1 STG.E.U8 desc[UR36][R8.64+0x29], R47 ;  /* 0x0000292f08009986 */ /* 0x0001e2000c101124 */
[----:B------:R-:W-:Y:S05]  /*5570*/  @P3 BRA `(.L_x_214) ;  /* 0x00000000000c3947 */ /* 0x000fea0003800000 */
[----:B------:R-:W5:Y:S02]  /*5580*/  LDG.E.U8 R156, desc[UR36][R4.64+0x30] ;  /* 0x00003024049c7981 */ /* 0x000f64000c1e1100 */
[----:B-----5:R-:W-:-:S05]  /*5590*/  PRMT R12, R156, 0x8880, RZ ;  /* 0x000088809c0c7816 */ /* 0x020fca00000000ff */
[----:B------:R-:W-:-:S07]  /*55a0*/  IMAD R167, R12, R155, RZ ;  /* 0x0000009b0ca77224 */ /* 0x000fce00078e02ff */
.L_x_214:
[----:B------:R-:W-:Y:S05]  /*55b0*/  BSYNC B1 ;  /* 0x0000000000017941 */ /* 0x000fea0003800000 */
.L_x_213:
[----:B-1----:R-:W-:Y:S01]  /*55c0*/  @!P3 IMAD R3, R48, R154, R167 ;  /* 0x0000009a3003b224 */ /* 0x002fe200078e02a7 */
[----:B------:R-:W-:Y:S04]  /*55d0*/  BSSY B1, `(.L_x_215) ;  /* 0x0000006000017945 */ /* 0x000fe80003800000 */
[----:B------:R1:W-:Y:S01]  /*55e0*/  @!P3 STG.E.U8 desc[UR36][R6.64+0x30], R3 ;  /* 0x000030030600b986 */ /* 0x0003e2000c101124 */
[----:B------:R-:W-:Y:S05]  /*55f0*/  @P4 BRA `(.L_x_216) ;  /* 0x00000000000c4947 */ /* 0x000fea0003800000 */
[----:B------:R-:W5:Y:S02]  /*5600*/  LDG.E.U8 R156, desc[UR36][R4.64+0x31] ;  /* 0x00003124049c7981 */ /* 0x000f64000c1e1100 */
[----:B-----5:R-:W-:-:S05]  /*5610*/  PRMT R12, R156, 0x8880, RZ ;  /* 0x000088809c0c7816 */ /* 0x020fca00000000ff */
[----:B------:R-:W-:-:S07]  /*5620*/  IMAD R167, R12, R155, RZ ;  /* 0x0000009b0ca77224 */ /* 0x000fce00078e02ff */
.L_x_216:
[----:B------:R-:W-:Y:S05]  /*5630*/  BSYNC B1 ;  /* 0x0000000000017941 */ /* 0x000fea0003800000 */
.L_x_215:
        /* <DEDUP_REMOVED lines=10> */
.L_x_218:
[----:B------:R-:W-:Y:S05]  /*56e0*/  BSYNC B1 ;  /* 0x0000000000017941 */ /* 0x000fea0003800000 */
.L_x_217:
[----:B-1----:R-:W-:Y:S01]  /*56f0*/  @!P1 IMAD R3, R50, R154, R167 ;  /* 0x0000009a32039224 */ /* 0x002fe200078e02a7 */
[----:B------:R-:W-:Y:S04]  /*5700*/  BSSY B1, `(.L_x_219) ;  /* 0x0000006000017945 */ /* 0x000fe80003800000 */
[----:B------:R1:W-:Y:S01]  /*5710*/  @!P1 STG.E.U8 desc[UR36][R8.64+0x30], R3 ;  /* 0x0000300308009986 */ /* 0x0003e2000c101124 */
[----:B------:R-:W-:Y:S05]  /*5720*/  @P3 BRA `(.L_x_220) ;  /* 0x00000000000c3947 */ /* 0x000fea0003800000 */
[----:B------:R-:W5:Y:S02]  /*5730*/  LDG.E.U8 R156, desc[UR36][R10.64+0x31] ;  /* 0x000031240a9c7981 */ /* 0x000f64000c1e1100 */
[----:B-----5:R-:W-:-:S05]  /*5740*/  PRMT R12, R156, 0x8880, RZ ;  /* 0x000088809c0c7816 */ /* 0x020fca00000000ff */
[----:B------:R-:W-:-:S07]  /*5750*/  IMAD R167, R12, R155, RZ ;  /* 0x0000009b0ca77224 */ /* 0x000fce00078e02ff */
.L_x_220:
[----:B------:R-:W-:Y:S05]  /*5760*/  BSYNC B1 ;  /* 0x0000000000017941 */ /* 0x000fea0003800000 */
.L_x_219:
[----:B------:R-:W-:Y:S01]  /*5770*/  @!P3 IMAD R51, R51, R154, R167 ;  /* 0x0000009a3333b224 */ /* 0x000fe200078e02a7 */
[----:B------:R-:W-:Y:S04]  /*5780*/  BSSY B1, `(.L_x_221) ;  /* 0x0000006000017945 */ /* 0x000fe80003800000 */
[----:B------:R0:W-:Y:S01]  /*5790*/  @!P3 STG.E.U8 desc[UR36][R8.64+0x31], R51 ;  /* 0x000031330800b986 */ /* 0x0001e2000c101124 */
[----:B------:R-:W-:Y:S05]  /*57a0*/  @P4 BRA `(.L_x_222) ;  /* 0x00000000000c4947 */ /* 0x000fea0003800000 */
[----:B------:R-:W5:Y:S02]  /*57b0*/  LDG.E.U8 R156, desc[UR36][R4.64+0x38] ;  /* 0x00003824049c7981 */ /* 0x000f64000c1e1100 */
[----:B-----5:R-:W-:-:S05]  /*57c0*/  PRMT R12, R156, 0x8880, RZ ;  /* 0x000088809c0c7816 */ /* 0x020fca00000000ff */
[----:B------:R-:W-:-:S07]  /*57d0*/  IMAD R167, R12, R155, RZ ;  /* 0x0000009b0ca77224 */ /* 0x000fce00078e02ff */
.L_x_222:
[----:B------:R-:W-:Y:S05]  /*57e0*/  BSYNC B1 ;  /* 0x0000000000017941 */ /* 0x000fea0003800000 */
.L_x_221:
        /* <DEDUP_REMOVED lines=10> */
.L_x_224:
[----:B------:R-:W-:Y:S05]  /*5890*/  BSYNC B1 ;  /* 0x0000000000017941 */ /* 0x000fea0003800000 */
.L_x_223:
[----:B------:R-:W-:Y:S01]  /*58a0*/  @!P1 IMAD R53, R53, R154, R167 ;  /* 0x0000009a35359224 */ /* 0x000fe200078e02a7 */
[----:B------:R-:W-:Y:S04]  /*58b0*/  BSSY B1, `(.L_x_225) ;  /* 0x0000006000017945 */ /* 0x000fe80003800000 */
[----:B------:R0:W-:Y:S01]  /*58c0*/  @!P1 STG.E.U8 desc[UR36][R6.64+0x39], R53 ;  /* 0x0000393506009986 */ /* 0x0001e2000c101124 */
[----:B------:R-:W-:Y:S05]  /*58d0*/  @P3 BRA `(.L_x_226) ;  /* 0x00000000000c3947 */ /* 0x000fea0003800000 */
[----:B------:R-:W5:Y:S02]  /*58e0*/  LDG.E.U8 R156, desc[UR36][R10.64+0x38] ;  /* 0x000038240a9c7981 */ /* 0x000f64000c1e1100 */
[----:B-----5:R-:W-:-:S05]  /*58f0*/  PRMT R12, R156, 0x8880, RZ ;  /* 0x000088809c0c7816 */ /* 0x020fca00000000ff */
[----:B------:R-:W-:-:S07]  /*5900*/  IMAD R167, R12, R155, RZ ;  /* 0x0000009b0ca77224 */ /* 0x000fce00078e02ff */
.L_x_226:
[----:B------:R-:W-:Y:S05]  /*5910*/  BSYNC B1 ;  /* 0x0000000000017941 */ /* 0x000fea0003800000 */
.L_x_225:
[----:B-1----:R-:W-:Y:S01]  /*5920*/  @!P3 IMAD R3, R54, R154, R167 ;  /* 0x0000009a3603b224 */ /* 0x002fe200078e02a7 */
[----:B------:R-:W-:Y:S04]  /*5930*/  BSSY B1, `(.L_x_227) ;  /* 0x0000006000017945 */ /* 0x000fe80003800000 */
[----:B------:R1:W-:Y:S01]  /*5940*/  @!P3 STG.E.U8 desc[UR36][R8.64+0x38], R3 ;  /* 0x000038030800b986 */ /* 0x0003e2000c101124 */
[----:B------:R-:W-:Y:S05]  /*5950*/  @P4 BRA `(.L_x_228) ;  /* 0x00000000000c4947 */ /* 0x000fea0003800000 */
[----:B------:R-:W5:Y:S02]  /*5960*/  LDG.E.U8 R156, desc[UR36][R10.64+0x39] ;  /* 0x000039240a9c7981 */ /* 0x000f64000c1e1100 */
[----:B-----5:R-:W-:-:S05]  /*5970*/  PRMT R12, R156, 0x8880, RZ ;  /* 0x000088809c0c7816 */ /* 0x020fca00000000ff */
[----:B------:R-:W-:-:S07]  /*5980*/  IMAD R167, R12, R155, RZ ;  /* 0x0000009b0ca77224 */ /* 0x000fce00078e02ff */
.L_x_228:
[----:B------:R-:W-:Y:S05]  /*5990*/  BSYNC B1 ;  /* 0x0000000000017941 */ /* 0x000fea0003800000 */
.L_x_227:
        /* <DEDUP_REMOVED lines=10> */
.L_x_230:
[----:B------:R-:W-:Y:S05]  /*5a40*/  BSYNC B1 ;  /* 0x0000000000017941 */ /* 0x000fea0003800000 */
.L_x_229:
[----:B-1----:R-:W-:Y:S01]  /*5a50*/  @!P1 IMAD R3, R56, R154, R167 ;  /* 0x0000009a38039224 */ /* 0x002fe200078e02a7 */
[----:B------:R-:W-:Y:S04]  /*5a60*/  BSSY B1, `(.L_x_231) ;  /* 0x0000006000017945 */ /* 0x000fe80003800000 */
[----:B------:R1:W-:Y:S01]  /*5a70*/  @!P1 STG.E.U8 desc[UR36][R6.64+0x40], R3 ;  /* 0x0000400306009986 */ /* 0x0003e2000c101124 */
[----:B------:R-:W-:Y:S05]  /*5a80*/  @P3 BRA `(.L_x_232) ;  /* 0x00000000000c3947 */ /* 0x000fea0003800000 */
[----:B------:R-:W5:Y:S02]  /*5a90*/  LDG.E.U8 R156, desc[UR36][R4.64+0x41] ;  /* 0x00004124049c7981 */ /* 0x000f64000c1e1100 */
[----:B-----5:R-:W-:-:S05]  /*5aa0*/  PRMT R12, R156, 0x8880, RZ ;  /* 0x000088809c0c7816 */ /* 0x020fca00000000ff */
[----:B------:R-:W-:-:S07]  /*5ab0*/  IMAD R167, R12, R155, RZ ;  /* 0x0000009b0ca77224 */ /* 0x000fce00078e02ff */
.L_x_232:
[----:B------:R-:W-:Y:S05]  /*5ac0*/  BSYNC B1 ;  /* 0x0000000000017941 */ /* 0x000fea0003800000 */
.L_x_231:
[----:B------:R-:W-:Y:S01]  /*5ad0*/  @!P3 IMAD R57, R57, R154, R167 ;  /* 0x0000009a3939b224 */ /* 0x000fe200078e02a7 */
[----:B------:R-:W-:Y:S04]  /*5ae0*/  BSSY B1, `(.L_x_233) ;  /* 0x0000006000017945 */ /* 0x000fe80003800000 */
[----:B------:R0:W-:Y:S01]  /*5af0*/  @!P3 STG.E.U8 desc[UR36][R6.64+0x41], R57 ;  /* 0x000041390600b986 */ /* 0x0001e2000c101124 */
[----:B------:R-:W-:Y:S05]  /*5b00*/  @P4 BRA `(.L_x_234) ;  /* 0x00000000000c4947 */ /* 0x000fea0003800000 */
[----:B------:R-:W5:Y:S02]  /*5b10*/  LDG.E.U8 R156, desc[UR36][R10.64+0x40] ;  /* 0x000040240a9c7981 */ /* 0x000f64000c1e1100 */
[----:B-----5:R-:W-:-:S05]  /*5b20*/  PRMT R12, R156, 0x8880, RZ ;  /* 0x000088809c0c7816 */ /* 0x020fca00000000ff */
[----:B------:R-:W-:-:S07]  /*5b30*/  IMAD R167, R12, R155, RZ ;  /* 0x0000009b0ca77224 */ /* 0x000fce00078e02ff */
.L_x_234:
[----:B------:R-:W-:Y:S05]  /*5b40*/  BSYNC B1 ;  /* 0x0000000000017941 */ /* 0x000fea0003800000 */
.L_x_233:
        /* <DEDUP_REMOVED lines=10> */
.L_x_236:
[----:B------:R-:W-:Y:S05]  /*5bf0*/  BSYNC B1 ;  /* 0x0000000000017941 */ /* 0x000fea0003800000 */
.L_x_235:
[----:B------:R-:W-:Y:S01]  /*5c00*/  @!P1 IMAD R59, R59, R154, R167 ;  /* 0x0000009a3b3b9224 */ /* 0x000fe200078e02a7 */
[----:B------:R-:W-:Y:S04]  /*5c10*/  BSSY B1, `(.L_x_237) ;  /* 0x0000006000017945 */ /* 0x000fe80003800000 */
[----:B------:R0:W-:Y:S01]  /*5c20*/  @!P1 STG.E.U8 desc[UR36][R8.64+0x41], R59 ;  /* 0x0000413b08009986 */ /* 0x0001e2000c101124 */
[----:B------:R-:W-:Y:S05]  /*5c30*/  @P3 BRA `(.L_x_238) ;  /* 0x00000000000c3947 */ /* 0x000fea0003800000 */
[----:B------:R-:W5:Y:S02]  /*5c40*/  LDG.E.U8 R156, desc[UR36][R4.64+0x48] ;  /* 0x00004824049c7981 */ /* 0x000f64000c1e1100 */
[----:B-----5:R-:W-:-:S05]  /*5c50*/  PRMT R12, R156, 0x8880, RZ ;  /* 0x000088809c0c7816 */ /* 0x020fca00000000ff */
[----:B------:R-:W-:-:S07]  /*5c60*/  IMAD R167, R12, R155, RZ ;  /* 0x0000009b0ca77224 */ /* 0x000fce00078e02ff */
.L_x_238:
[----:B------:R-:W-:Y:S05]  /*5c70*/  BSYNC B1 ;  /* 0x0000000000017941 */ /* 0x000fea0003800000 */
.L_x_237:
[----:B-1----:R-:W-:Y:S01]  /*5c80*/  @!P3 IMAD R3, R60, R154, R167 ;  /* 0x0000009a3c03b224 */ /* 0x002fe200078e02a7 */
[----:B------:R-:W-:Y:S04]  /*5c90*/  BSSY B1, `(.L_x_239) ;  /* 0x0000006000017945 */ /* 0x000fe80003800000 */
[----:B------:R1:W-:Y:S01]  /*5ca0*/  @!P3 STG.E.U8 desc[UR36][R6.64+0x48], R3 ;  /* 0x000048030600b986 */ /* 0x0003e2000c101124 */
[----:B------:R-:W-:Y:S05]  /*5cb0*/  @P4 BRA `(.L_x_240) ;  /* 0x00000000000c4947 */ /* 0x000fea0003800000 */
[----:B------:R-:W5:Y:S02]  /*5cc0*/  LDG.E.U8 R156, desc[UR36][R4.64+0x49] ;  /* 0x00004924049c7981 */ /* 0x000f64000c1e1100 */
[----:B-----5:R-:W-:-:S05]  /*5cd0*/  PRMT R12, R156, 0x8880, RZ ;  /* 0x000088809c0c7816 */ /* 0x020fca00000000ff */
[----:B------:R-:W-:-:S07]  /*5ce0*/  IMAD R167, R12, R155, RZ ;  /* 0x0000009b0ca77224 */ /* 0x000fce00078e02ff */
.L_x_240:
[----:B------:R-:W-:Y:S05]  /*5cf0*/  BSYNC B1 ;  /* 0x0000000000017941 */ /* 0x000fea0003800000 */
.L_x_239:
        /* <DEDUP_REMOVED lines=10> */
.L_x_242:
[----:B------:R-:W-:Y:S05]  /*5da0*/  BSYNC B1 ;  /* 0x0000000000017941 */ /* 0x000fea0003800000 */
.L_x_241:
[----:B-1----:R-:W-:Y:S01]  /*5db0*/  @!P1 IMAD R3, R62, R154, R167 ;  /* 0x0000009a3e039224 */ /* 0x002fe200078e02a7 */
[----:B------:R-:W-:Y:S04]  /*5dc0*/  BSSY B1, `(.L_x_243) ;  /* 0x0000006000017945 */ /* 0x000fe80003800000 */
[----:B------:R1:W-:Y:S01]  /*5dd0*/  @!P1 STG.E.U8 desc[UR36][R8.64+0x48], R3 ;  /* 0x0000480308009986 */ /* 0x0003e2000c101124 */
[----:B------:R-:W-:Y:S05]  /*5de0*/  @P3 BRA `(.L_x_244) ;  /* 0x00000000000c3947 */ /* 0x000fea0003800000 */
[----:B------:R-:W5:Y:S02]  /*5df0*/  LDG.E.U8 R156, desc[UR36][R10.64+0x49] ;  /* 0x000049240a9c7981 */ /* 0x000f64000c1e1100 */
[----:B-----5:R-:W-:-:S05]  /*5e00*/  PRMT R12, R156, 0x8880, RZ ;  /* 0x000088809c0c7816 */ /* 0x020fca00000000ff */
[----:B------:R-:W-:-:S07]  /*5e10*/  IMAD R167, R12, R155, RZ ;  /* 0x0000009b0ca77224 */ /* 0x000fce00078e02ff */
.L_x_244:
[----:B------:R-:W-:Y:S05]  /*5e20*/  BSYNC B1 ;  /* 0x0000000000017941 */ /* 0x000fea0003800000 */
.L_x_243:
[----:B------:R-:W-:Y:S01]  /*5e30*/  @!P3 IMAD R63, R63, R154, R167 ;  /* 0x0000009a3f3fb224 */ /* 0x000fe200078e02a7 */
[----:B------:R-:W-:Y:S04]  /*5e40*/  BSSY B1, `(.L_x_245) ;  /* 0x0000006000017945 */ /* 0x000fe80003800000 */
[----:B------:R0:W-:Y:S01]  /*5e50*/  @!P3 STG.E.U8 desc[UR36][R8.64+0x49], R63 ;  /* 0x0000493f0800b986 */ /* 0x0001e2000c101124 */
[----:B------:R-:W-:Y:S05]  /*5e60*/  @P4 BRA `(.L_x_246) ;  /* 0x00000000000c4947 */ /* 0x000fea0003800000 */
[----:B------:R-:W5:Y:S02]  /*5e70*/  LDG.E.U8 R156, desc[UR36][R4.64+0x50] ;  /* 0x00005024049c7981 */ /* 0x000f64000c1e1100 */
[----:B-----5:R-:W-:-:S05]  /*5e80*/  PRMT R12, R156, 0x8880, RZ ;  /* 0x000088809c0c7816 */ /* 0x020fca00000000ff */
[----:B------:R-:W-:-:S07]  /*5e90*/  IMAD R167, R12, R155, RZ ;  /* 0x0000009b0ca77224 */ /* 0x000fce00078e02ff */
.L_x_246:
[----:B------:R-:W-:Y:S05]  /*5ea0*/  BSYNC B1 ;  /* 0x0000000000017941 */ /* 0x000fea0003800000 */
.L_x_245:
        /* <DEDUP_REMOVED lines=10> */
.L_x_248:
[----:B------:R-:W-:Y:S05]  /*5f50*/  BSYNC B1 ;  /* 0x0000000000017941 */ /* 0x000fea0003800000 */
.L_x_247:
[----:B------:R-:W-:Y:S01]  /*5f60*/  @!P1 IMAD R65, R65, R154, R167 ;  /* 0x0000009a41419224 */ /* 0x000fe200078e02a7 */
[----:B------:R-:W-:Y:S04]  /*5f70*/  BSSY B1, `(.L_x_249) ;  /* 0x0000006000017945 */ /* 0x000fe80003800000 */
[----:B------:R0:W-:Y:S01]  /*5f80*/  @!P1 STG.E.U8 desc[UR36][R6.64+0x51], R65 ;  /* 0x0000514106009986 */ /* 0x0001e2000c101124 */
[----:B------:R-:W-:Y:S05]  /*5f90*/  @P3 BRA `(.L_x_250) ;  /* 0x00000000000c3947 */ /* 0x000fea0003800000 */
[----:B------:R-:W5:Y:S02]  /*5fa0*/  LDG.E.U8 R156, desc[UR36][R10.64+0x50] ;  /* 0x000050240a9c7981 */ /* 0x000f64000c1e1100 */
[----:B-----5:R-:W-:-:S05]  /*5fb0*/  PRMT R12, R156, 0x8880, RZ ;  /* 0x000088809c0c7816 */ /* 0x020fca00000000ff */
[----:B------:R-:W-:-:S07]  /*5fc0*/  IMAD R167, R12, R155, RZ ;  /* 0x0000009b0ca77224 */ /* 0x000fce00078e02ff */
.L_x_250:
[----:B------:R-:W-:Y:S05]  /*5fd0*/  BSYNC B1 ;  /* 0x0000000000017941 */ /* 0x000fea0003800000 */
.L_x_249:
[----:B-1----:R-:W-:Y:S01]  /*5fe0*/  @!P3 IMAD R3, R66, R154, R167 ;  /* 0x0000009a4203b224 */ /* 0x002fe200078e02a7 */
[----:B------:R-:W-:Y:S04]  /*5ff0*/  BSSY B1, `(.L_x_251) ;  /* 0x0000006000017945 */ /* 0x000fe80003800000 */
[----:B------:R1:W-:Y:S01]  /*6000*/  @!P3 STG.E.U8 desc[UR36][R8.64+0x50], R3 ;  /* 0x000050030800b986 */ /* 0x0003e2000c101124 */
[----:B------:R-:W-:Y:S05]  /*6010*/  @P4 BRA `(.L_x_252) ;  /* 0x00000000000c4947 */ /* 0x000fea0003800000 */
[----:B------:R-:W5:Y:S02]  /*6020*/  LDG.E.U8 R156, desc[UR36][R10.64+0x51] ;  /* 0x000051240a9c7981 */ /* 0x000f64000c1e1100 */
[----:B-----5:R-:W-:-:S05]  /*6030*/  PRMT R12, R156, 0x8880, RZ ;  /* 0x000088809c0c7816 */ /* 0x020fca00000000ff */
[----:B------:R-:W-:-:S07]  /*6040*/  IMAD R167, R12, R155, RZ ;  /* 0x0000009b0ca77224 */ /* 0x000fce00078e02ff */
.L_x_252:
[----:B------:R-:W-:Y:S05]  /*6050*/  BSYNC B1 ;  /* 0x0000000000017941 */ /* 0x000fea0003800000 */
.L_x_251:
        /* <DEDUP_REMOVED lines=10> */
.L_x_254:
[----:B------:R-:W-:Y:S05]  /*6100*/  BSYNC B1 ;  /* 0x0000000000017941 */ /* 0x000fea0003800000 */
.L_x_253:
[----:B-1----:R-:W-:Y:S01]  /*6110*/  @!P1 IMAD R3, R68, R154, R167 ;  /* 0x0000009a44039224 */ /* 0x002fe200078e02a7 */
[----:B------:R-:W-:Y:S04]  /*6120*/  BSSY B1, `(.L_x_255) ;  /* 0x0000006000017945 */ /* 0x000fe80003800000 */
[----:B------:R1:W-:Y:S01]  /*6130*/  @!P1 STG.E.U8 desc[UR36][R6.64+0x58], R3 ;  /* 0x0000580306009986 */ /* 0x0003e2000c101124 */
[----:B------:R-:W-:Y:S05]  /*6140*/  @P3 BRA `(.L_x_256) ;  /* 0x00000000000c3947 */ /* 0x000fea0003800000 */
[----:B------:R-:W5:Y:S02]  /*6150*/  LDG.E.U8 R156, desc[UR36][R4.64+0x59] ;  /* 0x00005924049c7981 */ /* 0x000f64000c1e1100 */
[----:B-----5:R-:W-:-:S05]  /*6160*/  PRMT R12, R156, 0x8880, RZ ;  /* 0x000088809c0c7816 */ /* 0x020fca00000000ff */
[----:B------:R-:W-:-:S07]  /*6170*/  IMAD R167, R12, R155, RZ ;  /* 0x0000009b0ca77224 */ /* 0x000fce00078e02ff */
.L_x_256:
[----:B------:R-:W-:Y:S05]  /*6180*/  BSYNC B1 ;  /* 0x0000000000017941 */ /* 0x000fea0003800000 */
.L_x_255:
[----:B------:R-:W-:Y:S01]  /*6190*/  @!P3 IMAD R69, R69, R154, R167 ;  /* 0x0000009a4545b224 */ /* 0x000fe200078e02a7 */
[----:B------:R-:W-:Y:S04]  /*61a0*/  BSSY B1, `(.L_x_257) ;  /* 0x0000006000017945 */ /* 0x000fe80003800000 */
[----:B------:R0:W-:Y:S01]  /*61b0*/  @!P3 STG.E.U8 desc[UR36][R6.64+0x59], R69 ;  /* 0x000059450600b986 */ /* 0x0001e2000c101124 */
[----:B------:R-:W-:Y:S05]  /*61c0*/  @P4 BRA `(.L_x_258) ;  /* 0x00000000000c4947 */ /* 0x000fea0003800000 */
[----:B------:R-:W5:Y:S02]  /*61d0*/  LDG.E.U8 R156, desc[UR36][R10.64+0x58] ;  /* 0x000058240a9c7981 */ /* 0x000f64000c1e1100 */
[----:B-----5:R-:W-:-:S05]  /*61e0*/  PRMT R12, R156, 0x8880, RZ ;  /* 0x000088809c0c7816 */ /* 0x020fca00000000ff */
[----:B------:R-:W-:-:S07]  /*61f0*/  IMAD R167, R12, R155, RZ ;  /* 0x0000009b0ca77224 */ /* 0x000fce00078e02ff */
.L_x_258:
[----:B------:R-:W-:Y:S05]  /*6200*/  BSYNC B1 ;  /* 0x0000000000017941 */ /* 0x000fea0003800000 */
.L_x_257:
        /* <DEDUP_REMOVED lines=10> */
.L_x_260:
[----:B------:R-:W-:Y:S05]  /*62b0*/  BSYNC B1 ;  /* 0x0000000000017941 */ /* 0x000fea0003800000 */
.L_x_259:
[----:B------:R-:W-:Y:S01]  /*62c0*/  @!P1 IMAD R71, R71, R154, R167 ;  /* 0x0000009a47479224 */ /* 0x000fe200078e02a7 */
[----:B------:R-:W-:Y:S04]  /*62d0*/  BSSY B1, `(.L_x_261) ;  /* 0x0000006000017945 */ /* 0x000fe80003800000 */
[----:B------:R0:W-:Y:S01]  /*62e0*/  @!P1 STG.E.U8 desc[UR36][R8.64+0x59], R71 ;  /* 0x0000594708009986 */ /* 0x0001e2000c101124 */
[----:B------:R-:W-:Y:S05]  /*62f0*/  @P3 BRA `(.L_x_262) ;  /* 0x00000000000c3947 */ /* 0x000fea0003800000 */
[----:B------:R-:W5:Y:S02]  /*6300*/  LDG.E.U8 R156, desc[UR36][R4.64+0x60] ;  /* 0x00006024049c7981 */ /* 0x000f64000c1e1100 */
[----:B-----5:R-:W-:-:S05]  /*6310*/  PRMT R12, R156, 0x8880, RZ ;  /* 0x000088809c0c7816 */ /* 0x020fca00000000ff */
[----:B------:R-:W-:-:S07]  /*6320*/  IMAD R167, R12, R155, RZ ;  /* 0x0000009b0ca77224 */ /* 0x000fce00078e02ff */
.L_x_262:
[----:B------:R-:W-:Y:S05]  /*6330*/  BSYNC B1 ;  /* 0x0000000000017941 */ /* 0x000fea0003800000 */
.L_x_261:
[----:B-1----:R-:W-:Y:S01]  /*6340*/  @!P3 IMAD R3, R72, R154, R167 ;  /* 0x0000009a4803b224 */ /* 0x002fe200078e02a7 */
[----:B------:R-:W-:Y:S04]  /*6350*/  BSSY B1, `(.L_x_263) ;  /* 0x0000006000017945 */ /* 0x000fe80003800000 */
[----:B------:R1:W-:Y:S01]  /*6360*/  @!P3 STG.E.U8 desc[UR36][R6.64+0x60], R3 ;  /* 0x000060030600b986 */ /* 0x0003e2000c101124 */
[----:B------:R-:W-:Y:S05]  /*6370*/  @P4 BRA `(.L_x_264) ;  /* 0x00000000000c4947 */ /* 0x000fea0003800000 */
[----:B------:R-:W5:Y:S02]  /*6380*/  LDG.E.U8 R156, desc[UR36][R4.64+0x61] ;  /* 0x00006124049c7981 */ /* 0x000f64000c1e1100 */
[----:B-----5:R-:W-:-:S05]  /*6390*/  PRMT R12, R156, 0x8880, RZ ;  /* 0x000088809c0c7816 */ /* 0x020fca00000000ff */
[----:B------:R-:W-:-:S07]  /*63a0*/  IMAD R167, R12, R155, RZ ;  /* 0x0000009b0ca77224 */ /* 0x000fce00078e02ff */
.L_x_264:
[----:B------:R-:W-:Y:S05]  /*63b0*/  BSYNC B1 ;  /* 0x0000000000017941 */ /* 0x000fea0003800000 */
.L_x_263:
        /* <DEDUP_REMOVED lines=10> */
.L_x_266:
[----:B------:R-:W-:Y:S05]  /*6460*/  BSYNC B1 ;  /* 0x0000000000017941 */ /* 0x000fea0003800000 */
.L_x_265:
[----:B-1----:R-:W-:Y:S01]  /*6470*/  @!P1 IMAD R3, R74, R154, R167 ;  /* 0x0000009a4a039224 */ /* 0x002fe200078e02a7 */
[----:B------:R-:W-:Y:S04]  /*6480*/  BSSY B1, `(.L_x_267) ;  /* 0x0000006000017945 */ /* 0x000fe80003800000 */
[----:B------:R1:W-:Y:S01]  /*6490*/  @!P1 STG.E.U8 desc[UR36][R8.64+0x60], R3 ;  /* 0x0000600308009986 */ /* 0x0003e2000c101124 */
[----:B------:R-:W-:Y:S05]  /*64a0*/  @P3 BRA `(.L_x_268) ;  /* 0x00000000000c3947 */ /* 0x000fea0003800000 */
[----:B------:R-:W5:Y:S02]  /*64b0*/  LDG.E.U8 R156, desc[UR36][R10.64+0x61] ;  /* 0x000061240a9c7981 */ /* 0x000f64000c1e1100 */
[----:B-----5:R-:W-:-:S05]  /*64c0*/  PRMT R12, R156, 0x8880, RZ ;  /* 0x000088809c0c7816 */ /* 0x020fca00000000ff */
[----:B------:R-:W-:-:S07]  /*64d0*/  IMAD R167, R12, R155, RZ ;  /* 0x0000009b0ca77224 */ /* 0x000fce00078e02ff */
.L_x_268:
[----:B------:R-:W-:Y:S05]  /*64e0*/  BSYNC B1 ;  /* 0x0000000000017941 */ /* 0x000fea0003800000 */
.L_x_267:
[----:B------:R-:W-:Y:S01]  /*64f0*/  @!P3 IMAD R75, R75, R154, R167 ;  /* 0x0000009a4b4bb224 */ /* 0x000fe200078e02a7 */
[----:B------:R-:W-:Y:S04]  /*6500*/  BSSY B1, `(.L_x_269) ;  /* 0x0000006000017945 */ /* 0x000fe80003800000 */
[----:B------:R0:W-:Y:S01]  /*6510*/  @!P3 STG.E.U8 desc[UR36][R8.64+0x61], R75 ;  /* 0x0000614b0800b986 */ /* 0x0001e2000c101124 */
[----:B------:R-:W-:Y:S05]  /*6520*/  @P4 BRA `(.L_x_270) ;  /* 0x00000000000c4947 */ /* 0x000fea0003800000 */
[----:B------:R-:W5:Y:S02]  /*6530*/  LDG.E.U8 R156, desc[UR36][R4.64+0x68] ;  /* 0x00006824049c7981 */ /* 0x000f64000c1e1100 */
[----:B-----5:R-:W-:-:S05]  /*6540*/  PRMT R12, R156, 0x8880, RZ ;  /* 0x000088809c0c7816 */ /* 0x020fca00000000ff */
[----:B------:R-:W-:-:S07]  /*6550*/  IMAD R167, R12, R155, RZ ;  /* 0x0000009b0ca77224 */ /* 0x000fce00078e02ff */
.L_x_270:
[----:B------:R-:W-:Y:S05]  /*6560*/  BSYNC B1 ;  /* 0x0000000000017941 */ /* 0x000fea0003800000 */
.L_x_269:
        /* <DEDUP_REMOVED lines=10> */
.L_x_272:
[----:B------:R-:W-:Y:S05]  /*6610*/  BSYNC B1 ;  /* 0x0000000000017941 */ /* 0x000fea0003800000 */
.L_x_271:
[----:B------:R-:W-:Y:S01]  /*6620*/  @!P1 IMAD R77, R77, R154, R167 ;  /* 0x0000009a4d4d9224 */ /* 0x000fe200078e02a7 */
[----:B------:R-:W-:Y:S04]  /*6630*/  BSSY B1, `(.L_x_273) ;  /* 0x0000006000017945 */ /* 0x000fe80003800000 */
[----:B------:R0:W-:Y:S01]  /*6640*/  @!P1 STG.E.U8 desc[UR36][R6.64+0x69], R77 ;  /* 0x0000694d06009986 */ /* 0x0001e2000c101124 */
[----:B------:R-:W-:Y:S05]  /*6650*/  @P3 BRA `(.L_x_274) ;  /* 0x00000000000c3947 */ /* 0x000fea0003800000 */
[----:B------:R-:W5:Y:S02]  /*6660*/  LDG.E.U8 R156, desc[UR36][R10.64+0x68] ;  /* 0x000068240a9c7981 */ /* 0x000f64000c1e1100 */
[----:B-----5:R-:W-:-:S05]  /*6670*/  PRMT R12, R156, 0x8880, RZ ;  /* 0x000088809c0c7816 */ /* 0x020fca00000000ff */
[----:B------:R-:W-:-:S07]  /*6680*/  IMAD R167, R12, R155, RZ ;  /* 0x0000009b0ca77224 */ /* 0x000fce00078e02ff */
.L_x_274:
[----:B------:R-:W-:Y:S05]  /*6690*/  BSYNC B1 ;  /* 0x0000000000017941 */ /* 0x000fea0003800000 */
.L_x_273:
[----:B-1----:R-:W-:Y:S01]  /*66a0*/  @!P3 IMAD R3, R78, R154, R167 ;  /* 0x0000009a4e03b224 */ /* 0x002fe200078e02a7 */
[----:B------:R-:W-:Y:S04]  /*66b0*/  BSSY B1, `(.L_x_275) ;  /* 0x0000006000017945 */ /* 0x000fe80003800000 */
[----:B------:R1:W-:Y:S01]  /*66c0*/  @!P3 STG.E.U8 desc[UR36][R8.64+0x68], R3 ;  /* 0x000068030800b986 */ /* 0x0003e2000c101124 */
[----:B------:R-:W-:Y:S05]  /*66d0*/  @P4 BRA `(.L_x_276) ;  /* 0x00000000000c4947 */ /* 0x000fea0003800000 */
[----:B------:R-:W5:Y:S02]  /*66e0*/  LDG.E.U8 R156, desc[UR36][R10.64+0x69] ;  /* 0x000069240a9c7981 */ /* 0x000f64000c1e1100 */
[----:B-----5:R-:W-:-:S05]  /*66f0*/  PRMT R12, R156, 0x8880, RZ ;  /* 0x000088809c0c7816 */ /* 0x020fca00000000ff */
[----:B------:R-:W-:-:S07]  /*6700*/  IMAD R167, R12, R155, RZ ;  /* 0x0000009b0ca77224 */ /* 0x000fce00078e02ff */
.L_x_276:
[----:B------:R-:W-:Y:S05]  /*6710*/  BSYNC B1 ;  /* 0x0000000000017941 */ /* 0x000fea0003800000 */
.L_x_275:
        /* <DEDUP_REMOVED lines=10> */
.L_x_278:
[----:B------:R-:W-:Y:S05]  /*67c0*/  BSYNC B1 ;  /* 0x0000000000017941 */ /* 0x000fea0003800000 */
.L_x_277:
[----:B-1----:R-:W-:Y:S01]  /*67d0*/  @!P1 IMAD R3, R80, R154, R167 ;  /* 0x0000009a50039224 */ /* 0x002fe200078e02a7 */
[----:B------:R-:W-:Y:S04]  /*67e0*/  BSSY B1, `(.L_x_279) ;  /* 0x0000006000017945 */ /* 0x000fe80003800000 */
[----:B------:R1:W-:Y:S01]  /*67f0*/  @!P1 STG.E.U8 desc[UR36][R6.64+0x70], R3 ;  /* 0x0000700306009986 */ /* 0x0003e2000c101124 */
[----:B------:R-:W-:Y:S05]  /*6800*/  @P3 BRA `(.L_x_280) ;  /* 0x00000000000c3947 */ /* 0x000fea0003800000 */
[----:B------:R-:W5:Y:S02]  /*6810*/  LDG.E.U8 R156, desc[UR36][R4.64+0x71] ;  /* 0x00007124049c7981 */ /* 0x000f64000c1e1100 */
[----:B-----5:R-:W-:-:S05]  /*6820*/  PRMT R12, R156, 0x8880, RZ ;  /* 0x000088809c0c7816 */ /* 0x020fca00000000ff */
[----:B------:R-:W-:-:S07]  /*6830*/  IMAD R167, R12, R155, RZ ;  /* 0x0000009b0ca77224 */ /* 0x000fce00078e02ff */
.L_x_280:
[----:B------:R-:W-:Y:S05]  /*6840*/  BSYNC B1 ;  /* 0x0000000000017941 */ /* 0x000fea0003800000 */
.L_x_279:
[----:B------:R-:W-:Y:S01]  /*6850*/  @!P3 IMAD R81, R81, R154, R167 ;  /* 0x0000009a5151b224 */ /* 0x000fe200078e02a7 */
[----:B------:R-:W-:Y:S04]  /*6860*/  BSSY B1, `(.L_x_281) ;  /* 0x0000006000017945 */ /* 0x000fe80003800000 */
[----:B------:R0:W-:Y:S01]  /*6870*/  @!P3 STG.E.U8 desc[UR36][R6.64+0x71], R81 ;  /* 0x000071510600b986 */ /* 0x0001e2000c101124 */
[----:B------:R-:W-:Y:S05]  /*6880*/  @P4 BRA `(.L_x_282) ;  /* 0x00000000000c4947 */ /* 0x000fea0003800000 */
[----:B------:R-:W5:Y:S02]  /*6890*/  LDG.E.U8 R156, desc[UR36][R10.64+0x70] ;  /* 0x000070240a9c7981 */ /* 0x000f64000c1e1100 */
[----:B-----5:R-:W-:-:S05]  /*68a0*/  PRMT R12, R156, 0x8880, RZ ;  /* 0x000088809c0c7816 */ /* 0x020fca00000000ff */
[----:B------:R-:W-:-:S07]  /*68b0*/  IMAD R167, R12, R155, RZ ;  /* 0x0000009b0ca77224 */ /* 0x000fce00078e02ff */
.L_x_282:
[----:B------:R-:W-:Y:S05]  /*68c0*/  BSYNC B1 ;  /* 0x0000000000017941 */ /* 0x000fea0003800000 */
.L_x_281:
[----:B------:R-:W-:Y:S01]  /*68d0*/  ISETP.LT.OR P1, PT, R164, 0x72, !P0 ;  /* 0x00000072a400780c */ /* 0x000fe20004721670 */
[----:B-1----:R-:W-:Y:S01]  /*68e0*/  @!P4 IMAD R3, R82, R154, R167 ;  /* 0x0000009a5203c224 */ /* 0x002fe200078e02a7 */
[----:B------:R-:W-:Y:S01]  /*68f0*/  BSSY B1, `(.L_x_283) ;  /* 0x0000009000017945 */ /* 0x000fe20003800000 */
[C---:B------:R-:W-:Y:S02]  /*6900*/  ISETP.LT.OR P3, PT, R164.reuse, 0x79, !P2 ;  /* 0x00000079a400780c */ /* 0x040fe40005761670 */
[C---:B------:R-:W-:Y:S01]  /*6910*/  ISETP.LT.OR P2, PT, R164.reuse, 0x7a, !P2 ;  /* 0x0000007aa400780c */ /* 0x040fe20005741670 */
[----:B------:R1:W-:Y:S01]  /*6920*/  @!P4 STG.E.U8 desc[UR36][R8.64+0x70], R3 ;  /* 0x000070030800c986 */ /* 0x0003e2000c101124 */
[----:B------:R-:W-:-:S06]  /*6930*/  ISETP.LT.OR P4, PT, R164, 0x79, !P0 ;  /* 0x00000079a400780c */ /* 0x000fcc0004781670 */
[----:B------:R-:W-:Y:S07]  /*6940*/  @P1 BRA `(.L_x_284) ;  /* 0x00000000000c1947 */ /* 0x000fee0003800000 */
[----:B------:R-:W5:Y:S02]  /*6950*/  LDG.E.U8 R156, desc[UR36][R10.64+0x71] ;  /* 0x000071240a9c7981 */ /* 0x000f64000c1e1100 */
[----:B-----5:R-:W-:-:S05]  /*6960*/  PRMT R12, R156, 0x8880, RZ ;  /* 0x000088809c0c7816 */ /* 0x020fca00000000ff */
[----:B------:R-:W-:-:S07]  /*6970*/  IMAD R167, R12, R155, RZ ;  /* 0x0000009b0ca77224 */ /* 0x000fce00078e02ff */
.L_x_284:
[----:B------:R-:W-:Y:S05]  /*6980*/  BSYNC B1 ;  /* 0x0000000000017941 */ /* 0x000fea0003800000 */
.L_x_283:
[----:B------:R-:W-:Y:S01]  /*6990*/  @!P1 IMAD R83, R83, R154, R167 ;  /* 0x0000009a53539224 */ /* 0x000fe200078e02a7 */
[----:B------:R-:W-:Y:S04]  /*69a0*/  BSSY B1, `(.L_x_285) ;  /* 0x0000006000017945 */ /* 0x000fe80003800000 */
[----:B------:R0:W-:Y:S01]  /*69b0*/  @!P1 STG.E.U8 desc[UR36][R8.64+0x71], R83 ;  /* 0x0000715308009986 */ /* 0x0001e2000c101124 */
[----:B------:R-:W-:Y:S05]  /*69c0*/  @P3 BRA `(.L_x_286) ;  /* 0x00000000000c3947 */ /* 0x000fea0003800000 */
[----:B------:R-:W5:Y:S02]  /*69d0*/  LDG.E.U8 R156, desc[UR36][R4.64+0x78] ;  /* 0x00007824049c7981 */ /* 0x000f64000c1e1100 */
[----:B-----5:R-:W-:-:S05]  /*69e0*/  PRMT R12, R156, 0x8880, RZ ;  /* 0x000088809c0c7816 */ /* 0x020fca00000000ff */
[----:B------:R-:W-:-:S07]  /*69f0*/  IMAD R167, R12, R155, RZ ;  /* 0x0000009b0ca77224 */ /* 0x000fce00078e02ff */
.L_x_286:
[----:B------:R-:W-:Y:S05]  /*6a00*/  BSYNC B1 ;  /* 0x0000000000017941 */ /* 0x000fea0003800000 */
.L_x_285:
[----:B-1----:R-:W-:Y:S01]  /*6a10*/  @!P3 IMAD R3, R84, R154, R167 ;  /* 0x0000009a5403b224 */ /* 0x002fe200078e02a7 */
[----:B------:R-:W-:Y:S04]  /*6a20*/  BSSY B1, `(.L_x_287) ;  /* 0x0000006000017945 */ /* 0x000fe80003800000 */
[----:B------:R1:W-:Y:S01]  /*6a30*/  @!P3 STG.E.U8 desc[UR36][R6.64+0x78], R3 ;  /* 0x000078030600b986 */ /* 0x0003e2000c101124 */
[----:B------:R-:W-:Y:S05]  /*6a40*/  @P2 BRA `(.L_x_288) ;  /* 0x00000000000c2947 */ /* 0x000fea0003800000 */
[----:B------:R-:W5:Y:S02]  /*6a50*/  LDG.E.U8 R156, desc[UR36][R4.64+0x79] ;  /* 0x00007924049c7981 */ /* 0x000f64000c1e1100 */
[----:B-----5:R-:W-:-:S05]  /*6a60*/  PRMT R12, R156, 0x8880, RZ ;  /* 0x000088809c0c7816 */ /* 0x020fca00000000ff */
[----:B------:R-:W-:-:S07]  /*6a70*/  IMAD R167, R12, R155, RZ ;  /* 0x0000009b0ca77224 */ /* 0x000fce00078e02ff */
.L_x_288:
[----:B------:R-:W-:Y:S05]  /*6a80*/  BSYNC B1 ;  /* 0x0000000000017941 */ /* 0x000fea0003800000 */
.L_x_287:
[----:B------:R-:W-:Y:S01]  /*6a90*/  @!P2 IMAD R85, R85, R154, R167 ;  /* 0x0000009a5555a224 */ /* 0x000fe200078e02a7 */
[----:B------:R-:W-:Y:S04]  /*6aa0*/  BSSY B1, `(.L_x_289) ;  /* 0x0000006000017945 */ /* 0x000fe80003800000 */
[----:B------:R0:W-:Y:S01]  /*6ab0*/  @!P2 STG.E.U8 desc[UR36][R6.64+0x79], R85 ;  /* 0x000079550600a986 */ /* 0x0001e2000c101124 */
[----:B------:R-:W-:Y:S05]  /*6ac0*/  @P4 BRA `(.L_x_290) ;  /* 0x00000000000c4947 */ /* 0x000fea0003800000 */
[----:B------:R-:W5:Y:S02]  /*6ad0*/  LDG.E.U8 R156, desc[UR36][R10.64+0x78] ;  /* 0x000078240a9c7981 */ /* 0x000f64000c1e1100 */
[----:B-----5:R-:W-:-:S05]  /*6ae0*/  PRMT R4, R156, 0x8880, RZ ;  /* 0x000088809c047816 */ /* 0x020fca00000000ff */
[----:B------:R-:W-:-:S07]  /*6af0*/  IMAD R167, R4, R155, RZ ;  /* 0x0000009b04a77224 */ /* 0x000fce00078e02ff */
.L_x_290:
[----:B------:R-:W-:Y:S05]  /*6b00*/  BSYNC B1 ;  /* 0x0000000000017941 */ /* 0x000fea0003800000 */
.L_x_289:
[----:B-1----:R-:W-:Y:S01]  /*6b10*/  @!P4 IMAD R3, R86, R154, R167 ;  /* 0x0000009a5603c224 */ /* 0x002fe200078e02a7 */
[----:B------:R-:W-:Y:S01]  /*6b20*/  ISETP.LT.OR P0, PT, R164, 0x7a, !P0 ;  /* 0x0000007aa400780c */ /* 0x000fe20004701670 */
[----:B------:R-:W-:Y:S03]  /*6b30*/  BSSY B1, `(.L_x_291) ;  /* 0x0000006000017945 */ /* 0x000fe60003800000 */
[----:B------:R1:W-:Y:S09]  /*6b40*/  @!P4 STG.E.U8 desc[UR36][R8.64+0x78], R3 ;  /* 0x000078030800c986 */ /* 0x0003f2000c101124 */
[----:B------:R-:W-:Y:S05]  /*6b50*/  @P0 BRA `(.L_x_292) ;  /* 0x00000000000c0947 */ /* 0x000fea0003800000 */
[----:B------:R-:W5:Y:S02]  /*6b60*/  LDG.E.U8 R156, desc[UR36][R10.64+0x79] ;  /* 0x000079240a9c7981 */ /* 0x000f64000c1e1100 */
[----:B-----5:R-:W-:-:S05]  /*6b70*/  PRMT R4, R156, 0x8880, RZ ;  /* 0x000088809c047816 */ /* 0x020fca00000000ff */
[----:B------:R-:W-:-:S07]  /*6b80*/  IMAD R167, R4, R155, RZ ;  /* 0x0000009b04a77224 */ /* 0x000fce00078e02ff */
.L_x_292:
[----:B------:R-:W-:Y:S05]  /*6b90*/  BSYNC B1 ;  /* 0x0000000000017941 */ /* 0x000fea0003800000 */
.L_x_291:
[----:B------:R-:W-:Y:S01]  /*6ba0*/  IMAD R87, R87, R154, R167 ;  /* 0x0000009a57577224 */ /* 0x000fe200078e02a7 */
[----:B------:R-:W-:Y:S06]  /*6bb0*/  @P0 BRA `(.L_x_293) ;  /* 0x0000001800180947 */ /* 0x000fec0003800000 */
[----:B------:R0:W-:Y:S01]  /*6bc0*/  STG.E.U8 desc[UR36][R8.64+0x79], R87 ;  /* 0x0000795708007986 */ /* 0x0001e2000c101124 */
[----:B------:R-:W-:Y:S05]  /*6bd0*/  BRA `(.L_x_293) ;  /* 0x0000001800107947 */ /* 0x000fea0003800000 */
.L_x_36:
[C---:B------:R-:W-:Y:S02]  /*6be0*/  ISETP.GE.AND P2, PT, R3.reuse, 0x1, PT ;  /* 0x000000010300780c */ /* 0x040fe40003f46270 */
[----:B------:R-:W-:Y:S02]  /*6bf0*/  ISETP.GE.AND P0, PT, R3, 0x9, PT ;  /* 0x000000090300780c */ /* 0x000fe40003f06270 */
[C---:B------:R-:W-:Y:S02]  /*6c00*/  ISETP.LT.OR P3, PT, R164.reuse, 0x1, !P2 ;  /* 0x00000001a400780c */ /* 0x040fe40005761670 */
[C---:B------:R-:W-:Y:S02]  /*6c10*/  ISETP.LT.OR P4, PT, R164.reuse, 0x2, !P2 ;  /* 0x00000002a400780c */ /* 0x040fe40005781670 */
[----:B------:R-:W-:-:S09]  /*6c20*/  ISETP.LT.OR P1, PT, R164, 0x1, !P0 ;  /* 0x00000001a400780c */ /* 0x000fd20004721670 */
[-C--:B------:R-:W-:Y:S02]  /*6c30*/  @!P3 IMAD R5, R88, R154.reuse, RZ ;  /* 0x0000009a5805b224 */ /* 0x080fe400078e02ff */
[-C--:B------:R-:W-:Y:S02]  /*6c40*/  @!P4 IMAD R89, R89, R154.reuse, RZ ;  /* 0x0000009a5959c224 */ /* 0x080fe400078e02ff */
[----:B------:R-:W-:Y:S01]  /*6c50*/  @!P1 IMAD R11, R90, R154, RZ ;  /* 0x0000009a5a0b9224 */ /* 0x000fe200078e02ff */
[----:B------:R0:W-:Y:S01]  /*6c60*/  @!P3 STG.E.U8 desc[UR36][R158.64], R5 ;  /* 0x000000059e00b986 */ /* 0x0001e2000c101124 */
[----:B------:R-:W-:-:S03]  /*6c70*/  ISETP.LT.OR P3, PT, R164, 0x2, !P0 ;  /* 0x00000002a400780c */ /* 0x000fc60004761670 */
[----:B------:R-:W-:Y:S01]  /*6c80*/  @!P4 STG.E.U8 desc[UR36][R158.64+0x1], R89 ;  /* 0x000001599e00c986 */ /* 0x000fe2000c101124 */
[----:B------:R-:W-:-:S03]  /*6c90*/  ISETP.LT.OR P4, PT, R164, 0x9, !P2 ;  /* 0x00000009a400780c */ /* 0x000fc60005781670 */
[----:B------:R1:W-:Y:S01]  /*6ca0*/  @!P1 STG.E.U8 desc[UR36][R12.64], R11 ;  /* 0x0000000b0c009986 */ /* 0x0003e2000c101124 */
[----:B------:R-:W-:-:S05]  /*6cb0*/  ISETP.LT.OR P1, PT, R164, 0xa, !P2 ;  /* 0x0000000aa400780c */ /* 0x000fca0005721670 */
[----:B------:R-:W-:-:S04]  /*6cc0*/  @!P3 IMAD R91, R91, R154, RZ ;  /* 0x0000009a5b5bb224 */ /* 0x000fc800078e02ff */
[-C--:B0-----:R-:W-:Y:S01]  /*6cd0*/  @!P4 IMAD R5, R92, R154.reuse, RZ ;  /* 0x0000009a5c05c224 */ /* 0x081fe200078e02ff */
[----:B------:R-:W-:Y:S01]  /*6ce0*/  @!P3 STG.E.U8 desc[UR36][R12.64+0x1], R91 ;  /* 0x0000015b0c00b986 */ /* 0x000fe2000c101124 */
[C---:B------:R-:W-:Y:S02]  /*6cf0*/  ISETP.LT.OR P3, PT, R164.reuse, 0x9, !P0 ;  /* 0x00000009a400780c */ /* 0x040fe40004761670 */
[----:B------:R-:W-:Y:S01]  /*6d00*/  @!P1 IMAD R93, R93, R154, RZ ;  /* 0x0000009a5d5d9224 */ /* 0x000fe200078e02ff */
[----:B------:R0:W-:Y:S01]  /*6d10*/  @!P4 STG.E.U8 desc[UR36][R158.64+0x8], R5 ;  /* 0x000008059e00c986 */ /* 0x0001e2000c101124 */
[----:B------:R-:W-:-:S03]  /*6d20*/  ISETP.LT.OR P4, PT, R164, 0xa, !P0 ;  /* 0x0000000aa400780c */ /* 0x000fc60004781670 */
[----:B------:R-:W-:Y:S01]  /*6d30*/  @!P1 STG.E.U8 desc[UR36][R158.64+0x9], R93 ;  /* 0x0000095d9e009986 */ /* 0x000fe2000c101124 */
[----:B------:R-:W-:-:S05]  /*6d40*/  ISETP.LT.OR P1, PT, R164, 0x11, !P2 ;  /* 0x00000011a400780c */ /* 0x000fca0005721670 */
[----:B-1----:R-:W-:-:S04]  /*6d50*/  @!P3 IMAD R11, R94, R154, RZ ;  /* 0x0000009a5e0bb224 */ /* 0x002fc800078e02ff */
[-C--:B------:R-:W-:Y:S01]  /*6d60*/  @!P4 IMAD R95, R95, R154.reuse, RZ ;  /* 0x0000009a5f5fc224 */ /* 0x080fe200078e02ff */
[----:B------:R1:W-:Y:S01]  /*6d70*/  @!P3 STG.E.U8 desc[UR36][R12.64+0x8], R11 ;  /* 0x0000080b0c00b986 */ /* 0x0003e2000c101124 */
[----:B------:R-:W-:Y:S02]  /*6d80*/  ISETP.LT.OR P3, PT, R164, 0x12, !P2 ;  /* 0x00000012a400780c */ /* 0x000fe40005761670 */
[----:B------:R-:W-:Y:S01]  /*6d90*/  @!P1 IMAD R15, R96, R154, RZ ;  /* 0x0000009a600f9224 */ /* 0x000fe200078e02ff */
        /* <DEDUP_REMOVED lines=17> */
[----:B--2---:R-:W-:Y:S01]  /*6eb0*/  @!P1 IMAD R15, R102, R154, RZ ;  /* 0x0000009a660f9224 */ /* 0x004fe200078e02ff */
        /* <DEDUP_REMOVED lines=128> */
[----:B------:R-:W-:Y:S01]  /*76c0*/  @!P1 STG.E.U8 desc[UR36][R158.64+0x70], R15 ;  /* 0x0000700f9e009986 */ /* 0x000fe2000c101124 */
[----:B------:R-:W-:-:S05]  /*76d0*/  ISETP.LT.OR P1, PT, R164, 0x72, !P0 ;  /* 0x00000072a400780c */ /* 0x000fca0004721670 */
[----:B------:R-:W-:-:S04]  /*76e0*/  @!P3 IMAD R145, R145, R154, RZ ;  /* 0x0000009a9191b224 */ /* 0x000fc800078e02ff */
[-C--:B0-----:R-:W-:Y:S01]  /*76f0*/  @!P4 IMAD R5, R146, R154.reuse, RZ ;  /* 0x0000009a9205c224 */ /* 0x081fe200078e02ff */
[----:B------:R-:W-:Y:S01]  /*7700*/  @!P3 STG.E.U8 desc[UR36][R158.64+0x71], R145 ;  /* 0x000071919e00b986 */ /* 0x000fe2000c101124 */
[C---:B------:R-:W-:Y:S02]  /*7710*/  ISETP.LT.OR P3, PT, R164.reuse, 0x79, !P2 ;  /* 0x00000079a400780c */ /* 0x040fe40005761670 */
[C---:B------:R-:W-:Y:S01]  /*7720*/  ISETP.LT.OR P2, PT, R164.reuse, 0x7a, !P2 ;  /* 0x0000007aa400780c */ /* 0x040fe20005741670 */
[----:B------:R-:W-:Y:S01]  /*7730*/  @!P1 IMAD R147, R147, R154, RZ ;  /* 0x0000009a93939224 */ /* 0x000fe200078e02ff */
[----:B------:R0:W-:Y:S01]  /*7740*/  @!P4 STG.E.U8 desc[UR36][R12.64+0x70], R5 ;  /* 0x000070050c00c986 */ /* 0x0001e2000c101124 */
[C---:B------:R-:W-:Y:S02]  /*7750*/  ISETP.LT.OR P4, PT, R164.reuse, 0x79, !P0 ;  /* 0x00000079a400780c */ /* 0x040fe40004781670 */
[----:B------:R-:W-:Y:S01]  /*7760*/  ISETP.LT.OR P0, PT, R164, 0x7a, !P0 ;  /* 0x0000007aa400780c */ /* 0x000fe20004701670 */
[----:B------:R-:W-:Y:S01]  /*7770*/  @!P1 STG.E.U8 desc[UR36][R12.64+0x71], R147 ;  /* 0x000071930c009986 */ /* 0x000fe2000c101124 */
[----:B------:R-:W-:-:S04]  /*7780*/  ISETP.GE.AND P1, PT, R3, 0x81, PT ;  /* 0x000000810300780c */ /* 0x000fc80003f26270 */
[-C--:B-1----:R-:W-:Y:S02]  /*7790*/  @!P3 IMAD R11, R148, R154.reuse, RZ ;  /* 0x0000009a940bb224 */ /* 0x082fe400078e02ff */
[----:B------:R-:W-:-:S03]  /*77a0*/  @!P2 IMAD R149, R149, R154, RZ ;  /* 0x0000009a9595a224 */ /* 0x000fc600078e02ff */
[----:B------:R1:W-:Y:S01]  /*77b0*/  @!P3 STG.E.U8 desc[UR36][R158.64+0x78], R11 ;  /* 0x0000780b9e00b986 */ /* 0x0003e2000c101124 */
[----:B------:R-:W-:Y:S01]  /*77c0*/  ISETP.LT.OR P3, PT, R164, 0x1, !P1 ;  /* 0x00000001a400780c */ /* 0x000fe20004f61670 */
[-C--:B0-----:R-:W-:Y:S02]  /*77d0*/  @!P4 IMAD R5, R150, R154.reuse, RZ ;  /* 0x0000009a9605c224 */ /* 0x081fe400078e02ff */
[----:B------:R-:W-:Y:S01]  /*77e0*/  @!P2 STG.E.U8 desc[UR36][R158.64+0x79], R149 ;  /* 0x000079959e00a986 */ /* 0x000fe2000c101124 */
[----:B------:R-:W-:Y:S01]  /*77f0*/  ISETP.LT.OR P2, PT, R164, 0x2, !P1 ;  /* 0x00000002a400780c */ /* 0x000fe20004f41670 */
[----:B------:R-:W-:Y:S02]  /*7800*/  @!P0 IMAD R151, R151, R154, RZ ;  /* 0x0000009a97978224 */ /* 0x000fe400078e02ff */
[----:B------:R0:W-:Y:S01]  /*7810*/  @!P4 STG.E.U8 desc[UR36][R12.64+0x78], R5 ;  /* 0x000078050c00c986 */ /* 0x0001e2000c101124 */
[----:B------:R-:W-:-:S03]  /*7820*/  ISETP.GE.AND P4, PT, R3, 0x89, PT ;  /* 0x000000890300780c */ /* 0x000fc60003f86270 */
[----:B------:R-:W-:Y:S01]  /*7830*/  @!P0 STG.E.U8 desc[UR36][R12.64+0x79], R151 ;  /* 0x000079970c008986 */ /* 0x000fe2000c101124 */
[----:B------:R-:W-:Y:S01]  /*7840*/  ISETP.LT.OR P0, PT, R164, 0x1, !P4 ;  /* 0x00000001a400780c */ /* 0x000fe20006701670 */
[----:B------:R-:W-:-:S04]  /*7850*/  @!P3 IMAD R3, R24, R154, RZ ;  /* 0x0000009a1803b224 */ /* 0x000fc800078e02ff */
[----:B------:R-:W-:Y:S01]  /*7860*/  @!P2 IMAD R25, R25, R154, RZ ;  /* 0x0000009a1919a224 */ /* 0x000fe200078e02ff */
[----:B------:R2:W-:Y:S01]  /*7870*/  @!P3 STG.E.U8 desc[UR36][R6.64], R3 ;  /* 0x000000030600b986 */ /* 0x0005e2000c101124 */
[----:B------:R-:W-:-:S03]  /*7880*/  ISETP.LT.OR P3, PT, R164, 0x2, !P4 ;  /* 0x00000002a400780c */ /* 0x000fc60006761670 */
[----:B------:R-:W-:Y:S01]  /*7890*/  @!P2 STG.E.U8 desc[UR36][R6.64+0x1], R25 ;  /* 0x000001190600a986 */ /* 0x000fe2000c101124 */
[----:B------:R-:W-:Y:S02]  /*78a0*/  ISETP.LT.OR P2, PT, R164, 0x9, !P1 ;  /* 0x00000009a400780c */ /* 0x000fe40004f41670 */
[----:B-1----:R-:W-:-:S05]  /*78b0*/  @!P0 IMAD R11, R26, R154, RZ ;  /* 0x0000009a1a0b8224 */ /* 0x002fca00078e02ff */
[----:B------:R-:W-:Y:S01]  /*78c0*/  @!P0 STG.E.U8 desc[UR36][R8.64], R11 ;  /* 0x0000000b08008986 */ /* 0x000fe2000c101124 */
[----:B------:R-:W-:Y:S01]  /*78d0*/  ISETP.LT.OR P0, PT, R164, 0xa, !P1 ;  /* 0x0000000aa400780c */ /* 0x000fe20004f01670 */
[----:B------:R-:W-:-:S04]  /*78e0*/  @!P3 IMAD R27, R27, R154, RZ ;  /* 0x0000009a1b1bb224 */ /* 0x000fc800078e02ff */
[----:B0-----:R-:W-:Y:S01]  /*78f0*/  @!P2 IMAD R5, R28, R154, RZ ;  /* 0x0000009a1c05a224 */ /* 0x001fe200078e02ff */
[----:B------:R-:W-:Y:S01]  /*7900*/  @!P3 STG.E.U8 desc[UR36][R8.64+0x1], R27 ;  /* 0x0000011b0800b986 */ /* 0x000fe2000c101124 */
[----:B------:R-:W-:-:S03]  /*7910*/  ISETP.LT.OR P3, PT, R164, 0x9, !P4 ;  /* 0x00000009a400780c */ /* 0x000fc60006761670 */
[----:B------:R0:W-:Y:S01]  /*7920*/  @!P2 STG.E.U8 desc[UR36][R6.64+0x8], R5 ;  /* 0x000008050600a986 */ /* 0x0001e2000c101124 */
[----:B------:R-:W-:Y:S02]  /*7930*/  ISETP.LT.OR P2, PT, R164, 0xa, !P4 ;  /* 0x0000000aa400780c */ /* 0x000fe40006741670 */
[----:B------:R-:W-:-:S05]  /*7940*/  @!P0 IMAD R29, R29, R154, RZ ;  /* 0x0000009a1d1d8224 */ /* 0x000fca00078e02ff */
[----:B------:R-:W-:Y:S01]  /*7950*/  @!P0 STG.E.U8 desc[UR36][R6.64+0x9], R29 ;  /* 0x0000091d06008986 */ /* 0x000fe2000c101124 */
[----:B------:R-:W-:Y:S01]  /*7960*/  ISETP.LT.OR P0, PT, R164, 0x11, !P1 ;  /* 0x00000011a400780c */ /* 0x000fe20004f01670 */
[----:B--2---:R-:W-:-:S04]  /*7970*/  @!P3 IMAD R3, R30, R154, RZ ;  /* 0x0000009a1e03b224 */ /* 0x004fc800078e02ff */
[----:B------:R-:W-:Y:S01]  /*7980*/  @!P2 IMAD R31, R31, R154, RZ ;  /* 0x0000009a1f1fa224 */ /* 0x000fe200078e02ff */
[----:B------:R1:W-:Y:S01]  /*7990*/  @!P3 STG.E.U8 desc[UR36][R8.64+0x8], R3 ;  /* 0x000008030800b986 */ /* 0x0003e2000c101124 */
[----:B------:R-:W-:-:S03]  /*79a0*/  ISETP.LT.OR P3, PT, R164, 0x12, !P1 ;  /* 0x00000012a400780c */ /* 0x000fc60004f61670 */
[----:B------:R-:W-:Y:S01]  /*79b0*/  @!P2 STG.E.U8 desc[UR36][R8.64+0x9], R31 ;  /* 0x0000091f0800a986 */ /* 0x000fe2000c101124 */
[----:B------:R-:W-:Y:S02]  /*79c0*/  ISETP.LT.OR P2, PT, R164, 0x11, !P4 ;  /* 0x00000011a400780c */ /* 0x000fe40006741670 */
[----:B0-----:R-:W-:-:S05]  /*79d0*/  @!P0 IMAD R5, R32, R154, RZ ;  /* 0x0000009a20058224 */ /* 0x001fca00078e02ff */
[----:B------:R0:W-:Y:S01]  /*79e0*/  @!P0 STG.E.U8 desc[UR36][R6.64+0x10], R5 ;  /* 0x0000100506008986 */ /* 0x0001e2000c101124 */
[----:B------:R-:W-:Y:S01]  /*79f0*/  ISETP.LT.OR P0, PT, R164, 0x12, !P4 ;  /* 0x00000012a400780c */ /* 0x000fe20006701670 */
[----:B------:R-:W-:-:S04]  /*7a00*/  @!P3 IMAD R33, R33, R154, RZ ;  /* 0x0000009a2121b224 */ /* 0x000fc800078e02ff */
[----:B------:R-:W-:Y:S01]  /*7a10*/  @!P2 IMAD R11, R34, R154, RZ ;  /* 0x0000009a220ba224 */ /* 0x000fe200078e02ff */
[----:B------:R-:W-:Y:S01]  /*7a20*/  @!P3 STG.E.U8 desc[UR36][R6.64+0x11], R33 ;  /* 0x000011210600b986 */ /* 0x000fe2000c101124 */
[----:B------:R-:W-:-:S03]  /*7a30*/  ISETP.LT.OR P3, PT, R164, 0x19, !P1 ;  /* 0x00000019a400780c */ /* 0x000fc60004f61670 */
[----:B------:R2:W-:Y:S01]  /*7a40*/  @!P2 STG.E.U8 desc[UR36][R8.64+0x10], R11 ;  /* 0x0000100b0800a986 */ /* 0x0005e2000c101124 */
[----:B------:R-:W-:Y:S02]  /*7a50*/  ISETP.LT.OR P2, PT, R164, 0x1a, !P1 ;  /* 0x0000001aa400780c */ /* 0x000fe40004f41670 */
[----:B------:R-:W-:-:S05]  /*7a60*/  @!P0 IMAD R35, R35, R154, RZ ;  /* 0x0000009a23238224 */ /* 0x000fca00078e02ff */
[----:B------:R-:W-:Y:S01]  /*7a70*/  @!P0 STG.E.U8 desc[UR36][R8.64+0x11], R35 ;  /* 0x0000112308008986 */ /* 0x000fe2000c101124 */
[----:B------:R-:W-:Y:S01]  /*7a80*/  ISETP.LT.OR P0, PT, R164, 0x19, !P4 ;  /* 0x00000019a400780c */ /* 0x000fe20006701670 */
[----:B-1----:R-:W-:-:S04]  /*7a90*/  @!P3 IMAD R3, R36, R154, RZ ;  /* 0x0000009a2403b224 */ /* 0x002fc800078e02ff */
        /* <DEDUP_REMOVED lines=9> */
[----:B--2---:R-:W-:Y:S01]  /*7b30*/  @!P2 IMAD R11, R40, R154, RZ ;  /* 0x0000009a280ba224 */ /* 0x004fe200078e02ff */
        /* <DEDUP_REMOVED lines=125> */
[-C--:B--2---:R-:W-:Y:S01]  /*8310*/  @!P2 IMAD R11, R82, R154.reuse, RZ ;  /* 0x0000009a520ba224 */ /* 0x084fe200078e02ff */
[----:B------:R2:W-:Y:S01]  /*8320*/  @!P3 STG.E.U8 desc[UR36][R6.64+0x71], R81 ;  /* 0x000071510600b986 */ /* 0x0005e2000c101124 */
[C---:B------:R-:W-:Y:S02]  /*8330*/  ISETP.LT.OR P3, PT, R164.reuse, 0x79, !P1 ;  /* 0x00000079a400780c */ /* 0x040fe40004f61670 */
[C---:B------:R-:W-:Y:S01]  /*8340*/  ISETP.LT.OR P1, PT, R164.reuse, 0x7a, !P1 ;  /* 0x0000007aa400780c */ /* 0x040fe20004f21670 */
[----:B------:R2:W-:Y:S01]  /*8350*/  @!P2 STG.E.U8 desc[UR36][R8.64+0x70], R11 ;  /* 0x0000700b0800a986 */ /* 0x0005e2000c101124 */
[C---:B------:R-:W-:Y:S02]  /*8360*/  ISETP.LT.OR P2, PT, R164.reuse, 0x79, !P4 ;  /* 0x00000079a400780c */ /* 0x040fe40006741670 */
[----:B------:R-:W-:Y:S01]  /*8370*/  ISETP.LT.OR P4, PT, R164, 0x7a, !P4 ;  /* 0x0000007aa400780c */ /* 0x000fe20006781670 */
[----:B------:R-:W-:-:S05]  /*8380*/  @!P0 IMAD R83, R83, R154, RZ ;  /* 0x0000009a53538224 */ /* 0x000fca00078e02ff */
[----:B------:R2:W-:Y:S01]  /*8390*/  @!P0 STG.E.U8 desc[UR36][R8.64+0x71], R83 ;  /* 0x0000715308008986 */ /* 0x0005e2000c101124 */
[-C--:B-1----:R-:W-:Y:S02]  /*83a0*/  @!P3 IMAD R3, R84, R154.reuse, RZ ;  /* 0x0000009a5403b224 */ /* 0x082fe400078e02ff */
[-C--:B------:R-:W-:Y:S02]  /*83b0*/  @!P1 IMAD R85, R85, R154.reuse, RZ ;  /* 0x0000009a55559224 */ /* 0x080fe400078e02ff */
[-C--:B0-----:R-:W-:Y:S01]  /*83c0*/  @!P2 IMAD R5, R86, R154.reuse, RZ ;  /* 0x0000009a5605a224 */ /* 0x081fe200078e02ff */
[----:B------:R2:W-:Y:S01]  /*83d0*/  @!P3 STG.E.U8 desc[UR36][R6.64+0x78], R3 ;  /* 0x000078030600b986 */ /* 0x0005e2000c101124 */
[----:B------:R-:W-:-:S03]  /*83e0*/  @!P4 IMAD R87, R87, R154, RZ ;  /* 0x0000009a5757c224 */ /* 0x000fc600078e02ff */
[----:B------:R2:W-:Y:S04]  /*83f0*/  @!P1 STG.E.U8 desc[UR36][R6.64+0x79], R85 ;  /* 0x0000795506009986 */ /* 0x0005e8000c101124 */
[----:B------:R2:W-:Y:S04]  /*8400*/  @!P2 STG.E.U8 desc[UR36][R8.64+0x78], R5 ;  /* 0x000078050800a986 */ /* 0x0005e8000c101124 */
[----:B------:R2:W-:Y:S02]  /*8410*/  @!P4 STG.E.U8 desc[UR36][R8.64+0x79], R87 ;  /* 0x000079570800c986 */ /* 0x0005e4000c101124 */
.L_x_293:
[----:B------:R-:W-:Y:S05]  /*8420*/  BSYNC B0 ;  /* 0x0000000000007941 */ /* 0x000fea0003800000 */
.L_x_35:
[----:B------:R-:W-:Y:S01]  /*8430*/  ULDC UR4, c[0x0][0xc] ;  /* 0x0000030000047ab9 */ /* 0x000fe20000000800 */
[----:B------:R-:W-:Y:S01]  /*8440*/  ULDC UR5, c[0x0][0x10] ;  /* 0x0000040000057ab9 */ /* 0x000fe20000000800 */
[----:B-12---:R-:W1:Y:S01]  /*8450*/  LDC R3, c[0x0][0x14] ;  /* 0x00000500ff037b82 */ /* 0x006e620000000800 */
[----:B------:R-:W-:Y:S01]  /*8460*/  UIMAD.WIDE.U32 UR4, UR4, UR5, URZ ;  /* 0x00000005040472a5 */ /* 0x000fe2000f8e003f */
[----:B------:R-:W-:Y:S02]  /*8470*/  IMAD.MOV.U32 R152, RZ, RZ, -0x1 ;  /* 0xffffffffff987424 */ /* 0x000fe400078e00ff */
[----:B------:R-:W-:-:S03]  /*8480*/  IMAD.MOV.U32 R22, RZ, RZ, -0x1 ;  /* 0xffffffffff167424 */ /* 0x000fc600078e00ff */
[----:B-1----:R-:W-:-:S04]  /*8490*/  IMAD.WIDE.U32 R16, R3, UR4, R16 ;  /* 0x0000000403107c25 */ /* 0x002fc8000f8e0010 */
[----:B------:R-:W-:Y:S01]  /*84a0*/  IMAD R3, R3, UR5, RZ ;  /* 0x0000000503037c24 */ /* 0x000fe2000f8e02ff */
[----:B------:R-:W-:Y:S02]  /*84b0*/  ULDC.64 UR4, c[0x0][0x650] ;  /* 0x0001940000047ab9 */ /* 0x000fe40000000a00 */
[----:B------:R-:W-:Y:S01]  /*84c0*/  ISETP.GE.U32.AND P0, PT, R16, UR4, PT ;  /* 0x0000000410007c0c */ /* 0x000fe2000bf06070 */
[--C-:B------:R-:W-:Y:S01]  /*84d0*/  IMAD.IADD R17, R17, 0x1, R3.reuse ;  /* 0x0000000111117824 */ /* 0x100fe200078e0203 */
[----:B------:R-:W-:-:S04]  /*84e0*/  PRMT R3, RZ, 0x7610, R3 ;  /* 0x00007610ff037816 */ /* 0x000fc80000000003 */
[----:B------:R-:W-:-:S13]  /*84f0*/  ISETP.GE.U32.AND.EX P0, PT, R17, UR5, PT, P0 ;  /* 0x0000000511007c0c */ /* 0x000fda000bf06100 */
[----:B------:R-:W-:Y:S05]  /*8500*/  @P0 BRA `(.L_x_294) ;  /* 0x0000000400640947 */ /* 0x000fea0003800000 */
[----:B------:R-:W1:Y:S01]  /*8510*/  S2R R12, SR_CTAID.X ;  /* 0x00000000000c7919 */ /* 0x000e620000002500 */
[----:B------:R-:W2:Y:S01]  /*8520*/  LDC.64 R10, c[0x0][0x628] ;  /* 0x00018a00ff0a7b82 */ /* 0x000ea20000000a00 */
[----:B------:R-:W-:Y:S01]  /*8530*/  ULDC UR4, c[0x0][0x150] ;  /* 0x0000540000047ab9 */ /* 0x000fe20000000800 */
[----:B0--3--:R-:W-:Y:S01]  /*8540*/  IMAD.MOV.U32 R8, RZ, RZ, R16 ;  /* 0x000000ffff087224 */ /* 0x009fe200078e0010 */
[----:B------:R-:W0:Y:S01]  /*8550*/  S2R R24, SR_CTAID.Y ;  /* 0x0000000000187919 */ /* 0x000e220000002600 */
[----:B------:R-:W-:-:S04]  /*8560*/  IMAD.MOV.U32 R9, RZ, RZ, R17 ;  /* 0x000000ffff097224 */ /* 0x000fc800078e0011 */
[----:B------:R-:W3:Y:S08]  /*8570*/  LDC R21, c[0x0][0x144] ;  /* 0x00005100ff157b82 */ /* 0x000ef00000000800 */
[----:B------:R-:W0:Y:S08]  /*8580*/  LDC R0, c[0x0][0x630] ;  /* 0x00018c00ff007b82 */ /* 0x000e300000000800 */
[----:B------:R-:W0:Y:S01]  /*8590*/  LDC.64 R14, c[0x0][0x620] ;  /* 0x00018800ff0e7b82 */ /* 0x000e220000000a00 */
[----:B--2---:R-:W-:-:S04]  /*85a0*/  ISETP.NE.U32.AND P0, PT, R10, RZ, PT ;  /* 0x000000ff0a00720c */ /* 0x004fc80003f05070 */
[----:B------:R-:W-:Y:S02]  /*85b0*/  ISETP.NE.AND.EX P0, PT, R11, RZ, PT, P0 ;  /* 0x000000ff0b00720c */ /* 0x000fe40003f05300 */
[----:B-1----:R-:W-:-:S05]  /*85c0*/  I2FP.F32.U32 R3, R12 ;  /* 0x0000000c00037245 */ /* 0x002fca0000201000 */
[----:B------:R-:W-:-:S04]  /*85d0*/  FMUL R3, R3, UR4 ;  /* 0x0000000403037c20 */ /* 0x000fc80008400000 */
[----:B------:R1:W2:Y:S02]  /*85e0*/  F2I.U32.TRUNC.NTZ R20, R3 ;  /* 0x0000000300147305 */ /* 0x0002a4000020f000 */
[----:B---3--:R-:W-:Y:S05]  /*85f0*/  @!P0 BRA `(.L_x_295) ;  /* 0x0000000000288947 */ /* 0x008fea0003800000 */
[----:B-1----:R-:W1:Y:S02]  /*8600*/  LDC R3, c[0x0][0x634] ;  /* 0x00018d00ff037b82 */ /* 0x002e640000000800 */
[----:B-1----:R-:W-:-:S05]  /*8610*/  IADD3 R3, P0, R16, R3, RZ ;  /* 0x0000000310037210 */ /* 0x002fca0007f1e0ff */
[----:B------:R-:W-:-:S04]  /*8620*/  IMAD.X R13, RZ, RZ, R17, P0 ;  /* 0x000000ffff0d7224 */ /* 0x000fc800000e0611 */
[----:B------:R-:W-:-:S04]  /*8630*/  IMAD.WIDE.U32 R4, R13, R10, RZ ;  /* 0x0000000a0d047225 */ /* 0x000fc800078e00ff */
[----:B----4-:R-:W-:-:S04]  /*8640*/  IMAD.WIDE.U32 R6, P0, R3, R11, R4 ;  /* 0x0000000b03067225 */ /* 0x010fc80007800004 */
[----:B------:R-:W-:-:S04]  /*8650*/  IMAD.WIDE.U32 R4, R3, R10, RZ ;  /* 0x0000000a03047225 */ /* 0x000fc800078e00ff */
[----:B------:R-:W-:Y:S01]  /*8660*/  IMAD.X R9, RZ, RZ, RZ, P0 ;  /* 0x000000ffff097224 */ /* 0x000fe200000e06ff */
[----:B------:R-:W-:Y:S01]  /*8670*/  IADD3 RZ, P0, R5, R6, RZ ;  /* 0x0000000605ff7210 */ /* 0x000fe20007f1e0ff */
[----:B------:R-:W-:-:S04]  /*8680*/  IMAD.MOV.U32 R8, RZ, RZ, R7 ;  /* 0x000000ffff087224 */ /* 0x000fc800078e0007 */
[----:B------:R-:W-:-:S08]  /*8690*/  IMAD.WIDE.U32.X R8, R13, R11, R8, P0 ;  /* 0x0000000b0d087225 */ /* 0x000fd000000e0408 */
.L_x_295:
[----:B----4-:R-:W3:Y:S01]  /*86a0*/  LDC.64 R28, c[0x0][0x640] ;  /* 0x00019000ff1c7b82 */ /* 0x010ee20000000a00 */
[-CC-:B0-----:R-:W-:Y:S01]  /*86b0*/  SHF.R.U64 R22, R8, R0.reuse, R9.reuse ;  /* 0x0000000008167219 */ /* 0x181fe20000001209 */
[----:B--2---:R-:W-:Y:S01]  /*86c0*/  IMAD.MOV R20, RZ, RZ, -R20 ;  /* 0x000000ffff147224 */ /* 0x004fe200078e0a14 */
[----:B------:R-:W-:Y:S01]  /*86d0*/  SHF.R.U32.HI R0, RZ, R0, R9 ;  /* 0x00000000ff007219 */ /* 0x000fe20000011609 */
[----:B------:R-:W-:Y:S01]  /*86e0*/  ULDC UR4, c[0x0][0x154] ;  /* 0x0000550000047ab9 */ /* 0x000fe20000000800 */
[----:B-1----:R-:W-:Y:S01]  /*86f0*/  IADD3 R3, P0, RZ, -R22, RZ ;  /* 0x80000016ff037210 */ /* 0x002fe20007f1e0ff */
[----:B------:R-:W-:Y:S02]  /*8700*/  IMAD R21, R21, R20, R12 ;  /* 0x0000001415157224 */ /* 0x000fe400078e020c */
[----:B------:R-:W0:Y:S01]  /*8710*/  LDC R6, c[0x0][0x618] ;  /* 0x00018600ff067b82 */ /* 0x000e220000000800 */
[----:B------:R-:W-:Y:S02]  /*8720*/  IMAD.MOV.U32 R7, RZ, RZ, 0x1 ;  /* 0x00000001ff077424 */ /* 0x000fe400078e00ff */
[----:B------:R-:W-:-:S04]  /*8730*/  IMAD.X R5, RZ, RZ, ~R0, P0 ;  /* 0x000000ffff057224 */ /* 0x000fc800000e0e00 */
[-C--:B------:R-:W-:Y:S01]  /*8740*/  IMAD R0, R5, R14.reuse, RZ ;  /* 0x0000000e05007224 */ /* 0x080fe200078e02ff */
[----:B------:R-:W1:Y:S01]  /*8750*/  LDC R8, c[0x0][0x608] ;  /* 0x00018200ff087b82 */ /* 0x000e620000000800 */
[----:B------:R-:W-:-:S04]  /*8760*/  IMAD.WIDE.U32 R4, R3, R14, R16 ;  /* 0x0000000e03047225 */ /* 0x000fc800078e0010 */
[----:B------:R-:W-:Y:S01]  /*8770*/  IMAD R3, R3, R15, R0 ;  /* 0x0000000f03037224 */ /* 0x000fe200078e0200 */
[----:B------:R-:W-:Y:S02]  /*8780*/  I2FP.F32.U32 R0, R24 ;  /* 0x0000001800007245 */ /* 0x000fe40000201000 */
[----:B------:R-:W2:Y:S01]  /*8790*/  LDC R26, c[0x0][0x658] ;  /* 0x00019600ff1a7b82 */ /* 0x000ea20000000800 */
[----:B------:R-:W-:Y:S01]  /*87a0*/  IMAD.IADD R3, R5, 0x1, R3 ;  /* 0x0000000105037824 */ /* 0x000fe200078e0203 */
[----:B---3--:R-:W-:Y:S01]  /*87b0*/  ISETP.NE.U32.AND P0, PT, R28, RZ, PT ;  /* 0x000000ff1c00720c */ /* 0x008fe20003f05070 */
[----:B------:R-:W-:Y:S01]  /*87c0*/  FMUL R0, R0, UR4 ;  /* 0x0000000400007c20 */ /* 0x000fe20008400000 */
[----:B------:R-:W-:Y:S02]  /*87d0*/  IMAD.MOV.U32 R5, RZ, RZ, -0x1 ;  /* 0xffffffffff057424 */ /* 0x000fe400078e00ff */
[----:B------:R-:W-:Y:S01]  /*87e0*/  ISETP.NE.AND.EX P0, PT, R29, RZ, PT, P0 ;  /* 0x000000ff1d00720c */ /* 0x000fe20003f05300 */
[----:B------:R3:W4:Y:S01]  /*87f0*/  F2I.U32.TRUNC.NTZ R13, R0 ;  /* 0x00000000000d7305 */ /* 0x000722000020f000 */
[----:B------:R-:W3:Y:S01]  /*8800*/  LDC R15, c[0x0][0x148] ;  /* 0x00005200ff0f7b82 */ /* 0x000ee20000000800 */
[----:B0-----:R-:W-:-:S02]  /*8810*/  SHF.R.U64 R12, R4, R6, R3 ;  /* 0x00000006040c7219 */ /* 0x001fc40000001203 */
[----:B------:R-:W-:-:S05]  /*8820*/  SHF.R.U32.HI R3, RZ, R6, R3 ;  /* 0x00000006ff037219 */ /* 0x000fca0000011603 */
[----:B------:R-:W0:Y:S01]  /*8830*/  LDC R20, c[0x0][0x600] ;  /* 0x00018000ff147b82 */ /* 0x000e220000000800 */
[-CC-:B-1----:R-:W-:Y:S02]  /*8840*/  SHF.R.U64 R10, R12, R8.reuse, R3.reuse ;  /* 0x000000080c0a7219 */ /* 0x182fe40000001203 */
[----:B------:R-:W-:-:S05]  /*8850*/  SHF.R.U32.HI R3, RZ, R8, R3 ;  /* 0x00000008ff037219 */ /* 0x000fca0000011603 */
[----:B------:R-:W1:Y:S01]  /*8860*/  LDC R27, c[0x0][0x648] ;  /* 0x00019200ff1b7b82 */ /* 0x000e620000000800 */
[-C--:B--2---:R-:W-:Y:S02]  /*8870*/  SHF.L.U32 R4, R5, R26.reuse, RZ ;  /* 0x0000001a05047219 */ /* 0x084fe400000006ff */
[-CC-:B------:R-:W-:Y:S02]  /*8880*/  SHF.R.U64 R14, R10, R26.reuse, R3.reuse ;  /* 0x0000001a0a0e7219 */ /* 0x180fe40000001203 */
[----:B------:R-:W-:Y:S02]  /*8890*/  SHF.R.U32.HI R5, RZ, R26, R3 ;  /* 0x0000001aff057219 */ /* 0x000fe40000011603 */
[----:B------:R-:W-:Y:S01]  /*88a0*/  LOP3.LUT R25, RZ, R4, RZ, 0x33, !PT ;  /* 0x00000004ff197212 */ /* 0x000fe200078e33ff */
[----:B------:R-:W2:Y:S01]  /*88b0*/  LDC R30, c[0x0][0x638] ;  /* 0x00018e00ff1e7b82 */ /* 0x000ea20000000800 */
[----:B------:R-:W-:Y:S01]  /*88c0*/  SHF.L.U32 R26, R7, R26, RZ ;  /* 0x0000001a071a7219 */ /* 0x000fe200000006ff */
[----:B------:R-:W-:-:S06]  /*88d0*/  IMAD.MOV.U32 R4, RZ, RZ, R14 ;  /* 0x000000ffff047224 */ /* 0x000fcc00078e000e */
[----:B------:R-:W0:Y:S01]  /*88e0*/  LDC R31, c[0x0][0x610] ;  /* 0x00018400ff1f7b82 */ /* 0x000e220000000800 */
[----:B----4-:R-:W-:Y:S05]  /*88f0*/  @!P0 BRA `(.L_x_296) ;  /* 0x0000000000288947 */ /* 0x010fea0003800000 */
        /* <DEDUP_REMOVED lines=10> */
.L_x_296:
[----:B------:R-:W-:Y:S01]  /*89a0*/  ISETP.NE.AND P0, PT, R2, 0x1, PT ;  /* 0x000000010200780c */ /* 0x000fe20003f05270 */
[----:B0-----:R-:W-:Y:S01]  /*89b0*/  VIADD R7, R20, 0xffffffff ;  /* 0xffffffff14077836 */ /* 0x001fe20000000000 */
[----:B-1-3--:R-:W-:Y:S01]  /*89c0*/  SHF.R.U64 R0, R4, R27, R5 ;  /* 0x0000001b04007219 */ /* 0x00afe20000001205 */
[----:B------:R-:W-:Y:S01]  /*89d0*/  IMAD.MOV R13, RZ, RZ, -R13 ;  /* 0x000000ffff0d7224 */ /* 0x000fe200078e0a0d */
[----:B------:R-:W-:Y:S01]  /*89e0*/  LOP3.LUT R5, R10, R25, RZ, 0xc0, !PT ;  /* 0x000000190a057212 */ /* 0x000fe200078ec0ff */
[----:B------:R-:W-:Y:S01]  /*89f0*/  IMAD.MOV.U32 R4, RZ, RZ, 0x1 ;  /* 0x00000001ff047424 */ /* 0x000fe200078e00ff */
[----:B------:R-:W-:Y:S01]  /*8a00*/  LOP3.LUT R12, R12, R7, RZ, 0xc0, !PT ;  /* 0x000000070c0c7212 */ /* 0x000fe200078ec0ff */
[----:B------:R-:W-:Y:S02]  /*8a10*/  IMAD.MOV R3, RZ, RZ, -R0 ;  /* 0x000000ffff037224 */ /* 0x000fe400078e0a00 */
[----:B------:R-:W-:Y:S02]  /*8a20*/  IMAD R0, R26, R0, R5 ;  /* 0x000000001a007224 */ /* 0x000fe400078e0205 */
[----:B--2---:R-:W-:-:S02]  /*8a30*/  IMAD R3, R3, R30, R14 ;  /* 0x0000001e03037224 */ /* 0x004fc400078e020e */
[----:B------:R-:W-:Y:S02]  /*8a40*/  @P0 IMAD R21, R15, R13, R24 ;  /* 0x0000000d0f150224 */ /* 0x000fe400078e0218 */
[----:B------:R-:W-:Y:S01]  /*8a50*/  IMAD R5, R3, R20, R12 ;  /* 0x0000001403057224 */ /* 0x000fe200078e020c */
[----:B------:R-:W-:Y:S01]  /*8a60*/  PRMT R3, R4, 0x7610, R3 ;  /* 0x0000761004037816 */ /* 0x000fe20000000003 */
[----:B------:R-:W-:-:S05]  /*8a70*/  IMAD R0, R0, R31, R21 ;  /* 0x0000001f00007224 */ /* 0x000fca00078e0215 */
[----:B------:R-:W-:Y:S02]  /*8a80*/  SEL R152, R5, R0, !P0 ;  /* 0x0000000005987207 */ /* 0x000fe40004000000 */
[----:B------:R-:W-:-:S07]  /*8a90*/  SEL R0, R0, R5, !P0 ;  /* 0x0000000500007207 */ /* 0x000fce0004000000 */
.L_x_294:
[----:B------:R-:W-:Y:S01]  /*8aa0*/  LOP3.LUT P0, RZ, R3, 0xff, RZ, 0xc0, !PT ;  /* 0x000000ff03ff7812 */ /* 0x000fe2000780c0ff */
[----:B------:R-:W-:-:S12]  /*8ab0*/  IMAD.MOV.U32 R153, RZ, RZ, R0 ;  /* 0x000000ffff997224 */ /* 0x000fd800078e0000 */
[----:B------:R-:W-:Y:S05]  /*8ac0*/  @P0 BRA `(.L_x_297) ;  /* 0xffffff8400e00947 */ /* 0x000fea000383ffff */
[----:B------:R-:W-:Y:S05]  /*8ad0*/  EXIT ;  /* 0x000000000000794d */ /* 0x000fea0003800000 */
.L_x_8:
[----:B0-----:R-:W-:Y:S01]  /*8ae0*/  ULDC.64 UR4, c[0x0][0x650] ;  /* 0x0001940000047ab9 */ /* 0x001fe20000000a00 */
        /* <DEDUP_REMOVED lines=25> */
.L_x_299:
[----:B------:R-:W0:Y:S01]  /*8c80*/  LDC.64 R26, c[0x0][0x640] ;  /* 0x00019000ff1a7b82 */ /* 0x000e220000000a00 */
[-CC-:B------:R-:W-:Y:S01]  /*8c90*/  SHF.R.U64 R21, R12, R8.reuse, R13.reuse ;  /* 0x000000080c157219 */ /* 0x180fe2000000120d */
[----:B------:R-:W-:Y:S01]  /*8ca0*/  IMAD.MOV.U32 R30, RZ, RZ, 0x1 ;  /* 0x00000001ff1e7424 */ /* 0x000fe200078e00ff */
[----:B------:R-:W-:Y:S02]  /*8cb0*/  SHF.R.U32.HI R6, RZ, R8, R13 ;  /* 0x00000008ff067219 */ /* 0x000fe4000001160d */
[----:B------:R-:W-:-:S03]  /*8cc0*/  IADD3 R11, P0, RZ, -R21, RZ ;  /* 0x80000015ff0b7210 */ /* 0x000fc60007f1e0ff */
[----:B------:R-:W1:Y:S02]  /*8cd0*/  LDC R10, c[0x0][0x618] ;  /* 0x00018600ff0a7b82 */ /* 0x000e640000000800 */
[----:B------:R-:W-:-:S04]  /*8ce0*/  IMAD.X R7, RZ, RZ, ~R6, P0 ;  /* 0x000000ffff077224 */ /* 0x000fc800000e0e06 */
[-C--:B------:R-:W-:Y:S02]  /*8cf0*/  IMAD R8, R7, R22.reuse, RZ ;  /* 0x0000001607087224 */ /* 0x080fe400078e02ff */
[----:B------:R-:W2:Y:S01]  /*8d00*/  LDC R12, c[0x0][0x608] ;  /* 0x00018200ff0c7b82 */ /* 0x000ea20000000800 */
[----:B------:R-:W-:-:S04]  /*8d10*/  IMAD.WIDE.U32 R6, R11, R22, R16 ;  /* 0x000000160b067225 */ /* 0x000fc800078e0010 */
[----:B------:R-:W-:-:S03]  /*8d20*/  IMAD R11, R11, R23, R8 ;  /* 0x000000170b0b7224 */ /* 0x000fc600078e0208 */
[----:B------:R-:W3:Y:S01]  /*8d30*/  LDC R25, c[0x0][0x658] ;  /* 0x00019600ff197b82 */ /* 0x000ee20000000800 */
[----:B------:R-:W-:Y:S01]  /*8d40*/  IMAD.IADD R7, R7, 0x1, R11 ;  /* 0x0000000107077824 */ /* 0x000fe200078e020b */
[----:B0-----:R-:W-:-:S04]  /*8d50*/  ISETP.NE.U32.AND P0, PT, R26, RZ, PT ;  /* 0x000000ff1a00720c */ /* 0x001fc80003f05070 */
[----:B------:R-:W-:Y:S02]  /*8d60*/  ISETP.NE.AND.EX P0, PT, R27, RZ, PT, P0 ;  /* 0x000000ff1b00720c */ /* 0x000fe40003f05300 */
[----:B------:R-:W0:Y:S01]  /*8d70*/  LDC R22, c[0x0][0x600] ;  /* 0x00018000ff167b82 */ /* 0x000e220000000800 */
[-CC-:B-1----:R-:W-:Y:S02]  /*8d80*/  SHF.R.U64 R8, R6, R10.reuse, R7.reuse ;  /* 0x0000000a06087219 */ /* 0x182fe40000001207 */
[----:B------:R-:W-:Y:S01]  /*8d90*/  SHF.R.U32.HI R7, RZ, R10, R7 ;  /* 0x0000000aff077219 */ /* 0x000fe20000011607 */
[----:B------:R-:W-:-:S04]  /*8da0*/  IMAD.MOV.U32 R10, RZ, RZ, -0x1 ;  /* 0xffffffffff0a7424 */ /* 0x000fc800078e00ff */
        /* <DEDUP_REMOVED lines=21> */
.L_x_300:
[----:B------:R-:W-:Y:S01]  /*8f00*/  ISETP.NE.AND P0, PT, R2, 0x1, PT ;  /* 0x000000010200780c */ /* 0x000fe20003f05270 */
[----:B0-----:R-:W-:Y:S01]  /*8f10*/  VIADD R11, R22, 0xffffffff ;  /* 0xffffffff160b7836 */ /* 0x001fe20000000000 */
[----:B-1----:R-:W-:Y:S02]  /*8f20*/  SHF.R.U64 R6, R6, R24, R7 ;  /* 0x0000001806067219 */ /* 0x002fe40000001207 */
[----:B------:R-:W-:Y:S02]  /*8f30*/  SHF.L.U32 R30, R30, R25, RZ ;  /* 0x000000191e1e7219 */ /* 0x000fe400000006ff */
[----:B------:R-:W-:Y:S01]  /*8f40*/  LOP3.LUT R5, R23, R32, RZ, 0xc0, !PT ;  /* 0x0000002017057212 */ /* 0x000fe200078ec0ff */
[----:B------:R-:W-:-:S04]  /*8f50*/  IMAD.MOV R7, RZ, RZ, -R6 ;  /* 0x000000ffff077224 */ /* 0x000fc800078e0a06 */
[----:B------:R-:W-:Y:S01]  /*8f60*/  IMAD R6, R30, R6, R5 ;  /* 0x000000061e067224 */ /* 0x000fe200078e0205 */
[----:B------:R-:W-:Y:S01]  /*8f70*/  LOP3.LUT R5, R8, R11, RZ, 0xc0, !PT ;  /* 0x0000000b08057212 */ /* 0x000fe200078ec0ff */
[----:B------:R-:W-:Y:S02]  /*8f80*/  @P0 IMAD R3, R9, R14, R4 ;  /* 0x0000000e09030224 */ /* 0x000fe400078e0204 */
[----:B--2---:R-:W-:Y:S02]  /*8f90*/  IMAD R4, R7, R28, R20 ;  /* 0x0000001c07047224 */ /* 0x004fe400078e0214 */
[----:B---3--:R-:W-:Y:S02]  /*8fa0*/  IMAD R3, R6, R29, R3 ;  /* 0x0000001d06037224 */ /* 0x008fe400078e0203 */
[----:B------:R-:W-:Y:S02]  /*8fb0*/  IMAD R4, R4, R22, R5 ;  /* 0x0000001604047224 */ /* 0x000fe400078e0205 */
[----:B------:R-:W-:-:S02]  /*8fc0*/  IMAD.MOV.U32 R8, RZ, RZ, 0x1 ;  /* 0x00000001ff087424 */ /* 0x000fc400078e00ff */
[----:B------:R-:W-:Y:S01]  /*8fd0*/  IMAD.MOV.U32 R6, RZ, RZ, R21 ;  /* 0x000000ffff067224 */ /* 0x000fe200078e0015 */
[----:B------:R-:W-:Y:S02]  /*8fe0*/  SEL R7, R4, R3, !P0 ;  /* 0x0000000304077207 */ /* 0x000fe40004000000 */
[----:B------:R-:W-:-:S07]  /*8ff0*/  SEL R20, R3, R4, !P0 ;  /* 0x0000000403147207 */ /* 0x000fce0004000000 */
.L_x_298:
[----:B------:R-:W-:-:S08]  /*9000*/  NOP ;  /* 0x0000000000007918 */ /* 0x000fd00000000000 */
[----:B------:R-:W0:-:S00]  /*9010*/  USETMAXREG.DEALLOC.CTAPOOL 0x28 ;  /* 0x00000028000079c8 */ /* 0x000e0000080e0500 */
[----:B0-----:R-:W-:-:S13]  /*9020*/  ISETP.NE.AND P0, PT, R0, RZ, PT ;  /* 0x000000ff0000720c */ /* 0x001fda0003f05270 */
[----:B------:R-:W-:Y:S05]  /*9030*/  @P0 EXIT ;  /* 0x000000000000094d */ /* 0x000fea0003800000 */
[----:B------:R-:W-:Y:S01]  /*9040*/  LOP3.LUT P0, RZ, R8, 0xff, RZ, 0xc0, !PT ;  /* 0x000000ff08ff7812 */ /* 0x000fe2000780c0ff */
[----:B------:R-:W-:Y:S02]  /*9050*/  IMAD.MOV.U32 R0, RZ, RZ, 0x1 ;  /* 0x00000001ff007424 */ /* 0x000fe400078e00ff */
[----:B------:R-:W-:-:S10]  /*9060*/  IMAD.MOV.U32 R3, RZ, RZ, RZ ;  /* 0x000000ffff037224 */ /* 0x000fd400078e00ff */
[----:B------:R-:W-:Y:S05]  /*9070*/  @!P0 BRA `(.L_x_301) ;  /* 0x0000000c00448947 */ /* 0x000fea0003800000 */
[----:B------:R-:W0:Y:S01]  /*9080*/  LDC R0, c[0x0][0x28c] ;  /* 0x0000a300ff007b82 */ /* 0x000e220000000800 */
[----:B------:R-:W-:Y:S01]  /*9090*/  ULDC UR5, c[0x0][0x658] ;  /* 0x0001960000057ab9 */ /* 0x000fe20000000800 */
[----:B------:R-:W-:Y:S01]  /*90a0*/  UMOV UR7, 0xffffffff ;  /* 0xffffffff00077882 */ /* 0x000fe20000000000 */
[----:B------:R-:W-:Y:S01]  /*90b0*/  ULDC UR6, c[0x0][0xc] ;  /* 0x0000030000067ab9 */ /* 0x000fe20000000800 */
[----:B------:R-:W-:Y:S01]  /*90c0*/  USHF.L.U32 UR8, UR7, UR5, URZ ;  /* 0x0000000507087299 */ /* 0x000fe2000800063f */
[----:B------:R-:W-:Y:S01]  /*90d0*/  BSSY B0, `(.L_x_301) ;  /* 0x00000cb000007945 */ /* 0x000fe20003800000 */
[----:B------:R-:W-:Y:S01]  /*90e0*/  UMOV UR9, 0x1 ;  /* 0x0000000100097882 */ /* 0x000fe20000000000 */
[----:B------:R-:W-:Y:S01]  /*90f0*/  ULDC UR7, c[0x0][0x10] ;  /* 0x0000040000077ab9 */ /* 0x000fe20000000800 */
[----:B------:R-:W1:Y:S01]  /*9100*/  S2UR UR10, SR_CgaCtaId ;  /* 0x00000000000a79c3 */ /* 0x000e620000008800 */
[----:B------:R-:W-:Y:S01]  /*9110*/  UIMAD.WIDE.U32 UR6, UR6, UR7, URZ ;  /* 0x00000007060672a5 */ /* 0x000fe2000f8e003f */
[----:B------:R-:W-:Y:S01]  /*9120*/  IMAD.MOV.U32 R11, RZ, RZ, 0x1 ;  /* 0x00000001ff0b7424 */ /* 0x000fe200078e00ff */
[----:B------:R-:W-:Y:S01]  /*9130*/  USHF.L.U32 UR17, UR9, UR5, URZ ;  /* 0x0000000509117299 */ /* 0x000fe2000800063f */
[----:B------:R-:W-:Y:S01]  /*9140*/  LOP3.LUT R8, R19, 0x2, RZ, 0xfc, !PT ;  /* 0x0000000213087812 */ /* 0x000fe200078efcff */
[----:B------:R-:W-:Y:S01]  /*9150*/  ULDC UR4, c[0x0][0x600] ;  /* 0x0001800000047ab9 */ /* 0x000fe20000000800 */
[----:B------:R-:W-:Y:S01]  /*9160*/  ULDC UR5, c[0x0][0x14] ;  /* 0x0000050000057ab9 */ /* 0x000fe20000000800 */
[----:B------:R-:W-:-:S02]  /*9170*/  UIADD3 UR4, UR4, -0x1, URZ ;  /* 0xffffffff04047890 */ /* 0x000fc4000fffe03f */
[----:B------:R-:W-:Y:S02]  /*9180*/  UIMAD.WIDE.U32 UR22, UR6, UR5, URZ ;  /* 0x00000005061672a5 */ /* 0x000fe4000f8e003f */
[----:B------:R-:W-:Y:S02]  /*9190*/  UIMAD UR13, UR7, UR5, URZ ;  /* 0x00000005070d72a4 */ /* 0x000fe4000f8e023f */
[----:B------:R-:W-:Y:S02]  /*91a0*/  ULOP3.LUT UR16, URZ, UR8, URZ, 0x33, !UPT ;  /* 0x000000083f107292 */ /* 0x000fe4000f8e333f */
[----:B------:R-:W-:Y:S01]  /*91b0*/  UIADD3 UR13, UR23, UR13, URZ ;  /* 0x0000000d170d7290 */ /* 0x000fe2000fffe03f */
[----:B0-----:R-:W-:Y:S01]  /*91c0*/  VIADD R0, R0, 0x3f ;  /* 0x0000003f00007836 */ /* 0x001fe20000000000 */
[----:B------:R-:W-:-:S04]  /*91d0*/  ULDC.64 UR24, c[0x0][0x198] ;  /* 0x0000660000187ab9 */ /* 0x000fc80000000a00 */
[----:B------:R-:W-:Y:S01]  /*91e0*/  SHF.R.S32.HI R3, RZ, 0x1f, R0 ;  /* 0x0000001fff037819 */ /* 0x000fe20000011400 */
[----:B-1----:R-:W-:-:S03]  /*91f0*/  IMAD.U32 R9, RZ, RZ, UR10 ;  /* 0x0000000aff097e24 */ /* 0x002fc6000f8e00ff */
[----:B------:R-:W-:Y:S01]  /*9200*/  LEA.HI R3, R3, R0, RZ, 0x6 ;  /* 0x0000000003037211 */ /* 0x000fe200078f30ff */
[----:B------:R-:W-:-:S03]  /*9210*/  IMAD.MOV.U32 R0, RZ, RZ, 0x1 ;  /* 0x00000001ff007424 */ /* 0x000fc600078e00ff */
[----:B------:R-:W-:Y:S01]  /*9220*/  SHF.R.S32.HI R10, RZ, 0x6, R3 ;  /* 0x00000006ff0a7819 */ /* 0x000fe20000011403 */
[----:B------:R-:W-:Y:S01]  /*9230*/  IMAD.MOV.U32 R3, RZ, RZ, RZ ;  /* 0x000000ffff037224 */ /* 0x000fe200078e00ff */
[----:B------:R-:W-:-:S03]  /*9240*/  LEA R12, R9, 0x180, 0xc ;  /* 0x00000180090c7811 */ /* 0x000fc600078e60ff */
[----:B------:R-:W-:-:S07]  /*9250*/  VIADD R13, R10, 0x1 ;  /* 0x000000010a0d7836 */ /* 0x000fce0000000000 */
.L_x_312:
[----:B------:R-:W-:-:S03]  /*9260*/  UMOV UR5, 0xffffffff ;  /* 0xffffffff00057882 */ /* 0x000fc60000000000 */
[----:B------:R-:W-:Y:S05]  /*9270*/  BRA.DIV UR5, `(.L_x_302) ;  /* 0x0000001205607947 */ /* 0x000fea000b800000 */
[----:B------:R-:W-:-:S13]  /*9280*/  ELECT P6, URZ, PT ;  /* 0x00000000003f782f */ /* 0x000fda00038c0000 */
.L_x_328:
[----:B------:R-:W0:Y:S01]  /*9290*/  LDC R4, c[0x0][0x28c] ;  /* 0x0000a300ff047b82 */ /* 0x000e220000000800 */
[----:B------:R-:W-:Y:S01]  /*92a0*/  BSSY B1, `(.L_x_303) ;  /* 0x000003a000017945 */ /* 0x000fe20003800000 */
[----:B0-----:R-:W-:-:S13]  /*92b0*/  ISETP.LT.OR P6, PT, R4, 0x1, !P6 ;  /* 0x000000010400780c */ /* 0x001fda00077c1670 */
[----:B------:R-:W-:Y:S05]  /*92c0*/  @P6 BRA `(.L_x_304) ;  /* 0x0000000000dc6947 */ /* 0x000fea0003800000 */
[----:B------:R-:W-:Y:S02]  /*92d0*/  IMAD R20, R20, 0x4, R9 ;  /* 0x0000000414147824 */ /* 0x000fe400078e0209 */
[----:B------:R-:W-:Y:S02]  /*92e0*/  IMAD.SHL.U32 R21, R7, 0x80, RZ ;  /* 0x0000008007157824 */ /* 0x000fe400078e00ff */
[----:B------:R-:W-:Y:S02]  /*92f0*/  IMAD.MOV.U32 R24, RZ, RZ, RZ ;  /* 0x000000ffff187224 */ /* 0x000fe400078e00ff */
[----:B------:R-:W-:Y:S02]  /*9300*/  IMAD.MOV.U32 R4, RZ, RZ, R13 ;  /* 0x000000ffff047224 */ /* 0x000fe400078e000d */
[----:B------:R-:W-:Y:S02]  /*9310*/  IMAD.MOV.U32 R5, RZ, RZ, R0 ;  /* 0x000000ffff057224 */ /* 0x000fe400078e0000 */
[----:B------:R-:W-:-:S02]  /*9320*/  IMAD.MOV.U32 R7, RZ, RZ, R3 ;  /* 0x000000ffff077224 */ /* 0x000fc400078e0003 */
[----:B------:R-:W-:-:S07]  /*9330*/  IMAD.SHL.U32 R20, R20, 0x40, RZ ;  /* 0x0000004014147824 */ /* 0x000fce00078e00ff */
.L_x_307:
[----:B------:R-:W0:Y:S01]  /*9340*/  S2UR UR5, SR_CgaCtaId ;  /* 0x00000000000579c3 */ /* 0x000e220000008800 */
[----:B------:R-:W-:Y:S02]  /*9350*/  MOV R14, 0x400 ;  /* 0x00000400000e7802 */ /* 0x000fe40000000f00 */
[----:B------:R-:W-:-:S13]  /*9360*/  LOP3.LUT P1, RZ, R18, 0x7f, RZ, 0xc0, !PT ;  /* 0x0000007f12ff7812 */ /* 0x000fda000782c0ff */
[----:B------:R-:W1:Y:S01]  /*9370*/  @!P1 LDC R15, c[0x0][0x500] ;  /* 0x00014000ff0f9b82 */ /* 0x000e620000000800 */
[----:B0-----:R-:W-:-:S05]  /*9380*/  IMAD.U32 R9, RZ, RZ, UR5 ;  /* 0x00000005ff097e24 */ /* 0x001fca000f8e00ff */
[----:B------:R-:W-:Y:S02]  /*9390*/  LEA R22, R9, R14, 0x18 ;  /* 0x0000000e09167211 */ /* 0x000fe400078ec0ff */
[----:B------:R-:W-:-:S03]  /*93a0*/  SHF.L.U32 R14, R5, 0x1f, RZ ;  /* 0x0000001f050e7819 */ /* 0x000fc600000006ff */
[----:B------:R-:W-:-:S04]  /*93b0*/  IMAD R23, R7, 0x8, R22 ;  /* 0x0000000807177824 */ /* 0x000fc800078e0216 */
[----:B------:R-:W0:Y:S02]  /*93c0*/  SYNCS.PHASECHK.TRANS64.TRYWAIT P0, [R23+URZ+0x48], R14 ;  /* 0x0000480e170075a7 */ /* 0x000e24000800017f */
[----:B01----:R-:W-:Y:S05]  /*93d0*/  @!P0 BRA `(.L_x_305) ;  /* 0x0000001000288947 */ /* 0x003fea0003800000 */
.L_x_329:
[----:B0-----:R-:W-:Y:S01]  /*93e0*/  PRMT R14, R8, 0x9910, RZ ;  /* 0x00009910080e7816 */ /* 0x001fe200000000ff */
[----:B------:R0:W-:Y:S03]  /*93f0*/  @!P1 SYNCS.ARRIVE.TRANS64 RZ, [R23+URZ], R15 ;  /* 0x0000000f17ff99a7 */ /* 0x0001e6000800003f */
[----:B------:R-:W-:-:S13]  /*9400*/  ISETP.NE.AND P0, PT, R14, 0x2, PT ;  /* 0x000000020e00780c */ /* 0x000fda0003f05270 */
[----:B0-----:R-:W-:Y:S05]  /*9410*/  @P0 BRA `(.L_x_306) ;  /* 0x0000000000040947 */ /* 0x001fea0003800000 */
[----:B------:R-:W-:Y:S01]  /*9420*/  BPT.TRAP 0x1 ;  /* 0x000000040000795c */ /* 0x000fe20000300000 */
.L_x_306:
[C---:B------:R-:W-:Y:S01]  /*9430*/  IMAD R14, R7.reuse, 0x4000, R12 ;  /* 0x00004000070e7824 */ /* 0x040fe200078e020c */
[----:B------:R-:W-:Y:S01]  /*9440*/  R2UR UR8, R22 ;  /* 0x00000000160872ca */ /* 0x000fe200000e0000 */
[----:B------:R-:W-:Y:S01]  /*9450*/  IMAD R22, R7, 0x2000, R22 ;  /* 0x0000200007167824 */ /* 0x000fe200078e0216 */
[----:B------:R-:W-:Y:S01]  /*9460*/  R2UR UR18, R20 ;  /* 0x00000000141272ca */ /* 0x000fe200000e0000 */
[----:B------:R-:W-:Y:S01]  /*9470*/  VIADD R4, R4, 0xffffffff ;  /* 0xffffffff04047836 */ /* 0x000fe20000000000 */
[----:B------:R-:W-:Y:S01]  /*9480*/  R2UR UR5, R14 ;  /* 0x000000000e0572ca */ /* 0x000fe200000e0000 */
[----:B------:R-:W-:Y:S01]  /*9490*/  UIADD3 UR6, UP0, UR24, 0xf0, URZ ;  /* 0x000000f018067890 */ /* 0x000fe2000ff1e03f */
[----:B------:R-:W-:Y:S01]  /*94a0*/  R2UR UR11, R22 ;  /* 0x00000000160b72ca */ /* 0x000fe200000e0000 */
[----:B------:R-:W-:Y:S01]  /*94b0*/  UIADD3 UR26, UP1, UR24, 0x1f0, URZ ;  /* 0x000001f0181a7890 */ /* 0x000fe2000ff3e03f */
[----:B------:R-:W-:Y:S01]  /*94c0*/  R2UR UR9, R23 ;  /* 0x00000000170972ca */ /* 0x000fe200000e0000 */
[----:B------:R-:W-:Y:S01]  /*94d0*/  UIADD3.X UR7, URZ, UR25, URZ, UP0, !UPT ;  /* 0x000000193f077290 */ /* 0x000fe200087fe43f */
[----:B------:R-:W-:Y:S01]  /*94e0*/  R2UR UR10, R24 ;  /* 0x00000000180a72ca */ /* 0x000fe200000e0000 */
[----:B------:R-:W-:Y:S01]  /*94f0*/  VIADD R7, R7, 0x1 ;  /* 0x0000000107077836 */ /* 0x000fe20000000000 */
[----:B------:R-:W-:Y:S01]  /*9500*/  R2UR UR12, R6 ;  /* 0x00000000060c72ca */ /* 0x000fe200000e0000 */
[----:B------:R-:W-:Y:S01]  /*9510*/  UIADD3.X UR27, URZ, UR25, URZ, UP1, !UPT ;  /* 0x000000193f1b7290 */ /* 0x000fe20008ffe43f */
[----:B------:R-:W-:Y:S01]  /*9520*/  R2UR UR19, R21 ;  /* 0x00000000151372ca */ /* 0x000fe200000e0000 */
[----:B------:R-:W-:Y:S01]  /*9530*/  UMOV UR20, 0xf0000 ;  /* 0x000f000000147882 */ /* 0x000fe20000000000 */
[----:B------:R-:W-:Y:S01]  /*9540*/  ISETP.GT.AND P1, PT, R4, 0x1, PT ;  /* 0x000000010400780c */ /* 0x000fe20003f24270 */
[----:B------:R-:W-:Y:S01]  /*9550*/  UIADD3 UR8, UR8, UR5, URZ ;  /* 0x0000000508087290 */ /* 0x000fe2000fffe03f */
[----:B------:R-:W-:Y:S01]  /*9560*/  ISETP.NE.AND P0, PT, R7, 0x9, PT ;  /* 0x000000090700780c */ /* 0x000fe20003f05270 */
[----:B------:R-:W-:Y:S01]  /*9570*/  UIADD3 UR5, UR11, 0x24180, URZ ;  /* 0x000241800b057890 */ /* 0x000fe2000fffe03f */
[----:B------:R-:W-:Y:S01]  /*9580*/  VIADD R24, R24, 0x40 ;  /* 0x0000004018187836 */ /* 0x000fe20000000000 */
[----:B------:R-:W-:Y:S01]  /*9590*/  UMOV UR14, 0x0 ;  /* 0x00000000000e7882 */ /* 0x000fe20000000000 */
[----:B------:R-:W-:Y:S01]  /*95a0*/  UMOV UR15, 0x10000000 ;  /* 0x10000000000f7882 */ /* 0x000fe20000000000 */
[----:B------:R-:W-:Y:S01]  /*95b0*/  UMOV UR11, UR18 ;  /* 0x00000012000b7c82 */ /* 0x000fe20008000000 */
[----:B------:R-:W-:-:S02]  /*95c0*/  SEL R14, RZ, 0x1, P0 ;  /* 0x00000001ff0e7807 */ /* 0x000fc40000000000 */
[----:B------:R0:W-:Y:S01]  /*95d0*/  UTMALDG.3D.MULTICAST [UR8], [UR6], UR20, desc[UR14] ;  /* 0x00000e08060073b4 */ /* 0x0001e20008011814 */
[----:B------:R-:W-:Y:S02]  /*95e0*/  SEL R7, R7, RZ, P0 ;  /* 0x000000ff07077207 */ /* 0x000fe40000000000 */
[----:B------:R-:W-:Y:S01]  /*95f0*/  LOP3.LUT R5, R5, R14, RZ, 0x3c, !PT ;  /* 0x0000000e05057212 */ /* 0x000fe200078e3cff */
[----:B0-----:R-:W-:Y:S01]  /*9600*/  UMOV UR8, UR5 ;  /* 0x0000000500087c82 */ /* 0x001fe20008000000 */
[----:B------:R-:W-:Y:S02]  /*9610*/  UMOV UR11, UR19 ;  /* 0x00000013000b7c82 */ /* 0x000fe40008000000 */
[----:B------:R0:W-:Y:S02]  /*9620*/  UTMALDG.3D [UR8], [UR26], desc[UR14] ;  /* 0x00000e081a0075b4 */ /* 0x0001e40008011000 */
[----:B0-----:R-:W-:Y:S05]  /*9630*/  @P1 BRA `(.L_x_307) ;  /* 0xfffffffc00401947 */ /* 0x001fea000383ffff */
.L_x_304:
[----:B------:R-:W-:Y:S05]  /*9640*/  BSYNC B1 ;  /* 0x0000000000017941 */ /* 0x000fea0003800000 */
.L_x_303:
[----:B------:R-:W-:Y:S01]  /*9650*/  LOP3.LUT P1, RZ, R11, 0xff, RZ, 0xc0, !PT ;  /* 0x000000ff0bff7812 */ /* 0x000fe2000782c0ff */
[C---:B------:R-:W-:Y:S01]  /*9660*/  IMAD.IADD R6, R10.reuse, 0x1, R3 ;  /* 0x000000010a067824 */ /* 0x040fe200078e0203 */
[----:B------:R-:W-:Y:S01]  /*9670*/  ULDC.64 UR6, c[0x0][0x650] ;  /* 0x0001940000067ab9 */ /* 0x000fe20000000a00 */
[----:B------:R-:W-:Y:S01]  /*9680*/  ISETP.GE.U32.AND P2, PT, R10, 0x9, PT ;  /* 0x000000090a00780c */ /* 0x000fe20003f46070 */
[----:B------:R-:W-:Y:S01]  /*9690*/  BSSY B1, `(.L_x_308) ;  /* 0x000006c000017945 */ /* 0x000fe20003800000 */
[----:B------:R-:W-:Y:S01]  /*96a0*/  IMAD.MOV.U32 R20, RZ, RZ, -0x1 ;  /* 0xffffffffff147424 */ /* 0x000fe200078e00ff */
[----:B------:R-:W-:Y:S01]  /*96b0*/  ISETP.GT.U32.AND P0, PT, R6, 0x8, PT ;  /* 0x000000080600780c */ /* 0x000fe20003f04070 */
[----:B------:R-:W-:Y:S01]  /*96c0*/  IMAD.MOV.U32 R7, RZ, RZ, -0x1 ;  /* 0xffffffffff077424 */ /* 0x000fe200078e00ff */
[----:B------:R-:W-:Y:S02]  /*96d0*/  PRMT R11, RZ, 0x7610, R11 ;  /* 0x00007610ff0b7816 */ /* 0x000fe4000000000b */
[----:B------:R-:W-:-:S03]  /*96e0*/  ISETP.LT.U32.AND P0, PT, R10, 0x9, P0 ;  /* 0x000000090a00780c */ /* 0x000fc60000701070 */
[----:B------:R-:W0:Y:S01]  /*96f0*/  @P1 S2R R9, SR_CgaCtaId ;  /* 0x0000000000091919 */ /* 0x000e220000008800 */
[----:B------:R-:W-:-:S04]  /*9700*/  @P1 MOV R4, 0x400 ;  /* 0x0000040000041802 */ /* 0x000fc80000000f00 */
[----:B0-----:R-:W-:Y:S01]  /*9710*/  @P1 LEA R3, R9, R4, 0x18 ;  /* 0x0000000409031211 */ /* 0x001fe200078ec0ff */
[----:B------:R-:W-:-:S03]  /*9720*/  IMAD.WIDE.U32 R4, R6, 0x38e38e39, RZ ;  /* 0x38e38e3906047825 */ /* 0x000fc600078e00ff */
[----:B------:R0:W-:Y:S01]  /*9730*/  @P1 SYNCS.ARRIVE.TRANS64.A1T0 RZ, [R3+URZ+0xa8], RZ ;  /* 0x0000a8ff03ff19a7 */ /* 0x0001e2000810003f */
[----:B------:R-:W-:Y:S02]  /*9740*/  IADD3 R16, P1, R16, UR22, RZ ;  /* 0x0000001610107c10 */ /* 0x000fe4000ff3e0ff */
[----:B------:R-:W-:Y:S02]  /*9750*/  SHF.R.U32.HI R5, RZ, 0x1, R5 ;  /* 0x00000001ff057819 */ /* 0x000fe40000011605 */
[----:B------:R-:W-:Y:S02]  /*9760*/  IADD3.X R17, R17, UR13, RZ, P1, !PT ;  /* 0x0000000d11117c10 */ /* 0x000fe40008ffe4ff */
[----:B------:R-:W-:Y:S02]  /*9770*/  PRMT R4, RZ, 0x7610, R4 ;  /* 0x00007610ff047816 */ /* 0x000fe40000000004 */
[----:B0-----:R-:W-:Y:S02]  /*9780*/  SEL R3, RZ, 0x1, !P0 ;  /* 0x00000001ff037807 */ /* 0x001fe40004000000 */
[----:B------:R-:W-:-:S02]  /*9790*/  ISETP.GE.U32.AND P0, PT, R16, UR6, PT ;  /* 0x0000000610007c0c */ /* 0x000fc4000bf06070 */
[----:B------:R-:W-:Y:S01]  /*97a0*/  LOP3.LUT R0, R0, R3, RZ, 0x3c, !PT ;  /* 0x0000000300007212 */ /* 0x000fe200078e3cff */
[----:B------:R-:W-:Y:S01]  /*97b0*/  IMAD R3, R5, -0x9, R6 ;  /* 0xfffffff705037824 */ /* 0x000fe200078e0206 */
[----:B------:R-:W-:Y:S01]  /*97c0*/  ISETP.GE.U32.AND.EX P0, PT, R17, UR7, PT, P0 ;  /* 0x0000000711007c0c */ /* 0x000fe2000bf06100 */
[----:B------:R-:W-:Y:S01]  /*97d0*/  IMAD.MOV.U32 R6, RZ, RZ, -0x1 ;  /* 0xffffffffff067424 */ /* 0x000fe200078e00ff */
[----:B------:R-:W-:-:S11]  /*97e0*/  @P2 LOP3.LUT R0, R0, 0x1, R5, 0x78, !PT ;  /* 0x0000000100002812 */ /* 0x000fd600078e7805 */
[----:B------:R-:W-:Y:S05]  /*97f0*/  @P0 BRA `(.L_x_309) ;  /* 0x0000000400540947 */ /* 0x000fea0003800000 */
[----:B------:R-:W0:Y:S01]  /*9800*/  S2R R15, SR_CTAID.X ;  /* 0x00000000000f7919 */ /* 0x000e220000002500 */
[----:B------:R-:W-:Y:S01]  /*9810*/  ULDC.64 UR6, c[0x0][0x628] ;  /* 0x00018a0000067ab9 */ /* 0x000fe20000000a00 */
[----:B------:R-:W-:Y:S01]  /*9820*/  ULDC UR8, c[0x0][0x630] ;  /* 0x00018c0000087ab9 */ /* 0x000fe20000000800 */
[----:B------:R-:W-:Y:S01]  /*9830*/  ISETP.NE.U32.AND P0, PT, RZ, UR6, PT ;  /* 0x00000006ff007c0c */ /* 0x000fe2000bf05070 */
[----:B------:R-:W1:Y:S01]  /*9840*/  S2R R20, SR_CTAID.Y ;  /* 0x0000000000147919 */ /* 0x000e620000002600 */
[----:B------:R-:W-:Y:S01]  /*9850*/  ULDC UR9, c[0x0][0x150] ;  /* 0x0000540000097ab9 */ /* 0x000fe20000000800 */
[----:B------:R-:W-:Y:S01]  /*9860*/  IMAD.MOV.U32 R4, RZ, RZ, R16 ;  /* 0x000000ffff047224 */ /* 0x000fe200078e0010 */
[----:B------:R-:W-:Y:S01]  /*9870*/  ISETP.NE.AND.EX P0, PT, RZ, UR7, PT, P0 ;  /* 0x00000007ff007c0c */ /* 0x000fe2000bf05300 */
[----:B------:R-:W-:Y:S01]  /*9880*/  IMAD.MOV.U32 R5, RZ, RZ, R17 ;  /* 0x000000ffff057224 */ /* 0x000fe200078e0011 */
[----:B0-----:R-:W-:-:S11]  /*9890*/  I2FP.F32.U32 R22, R15 ;  /* 0x0000000f00167245 */ /* 0x001fd60000201000 */
[----:B------:R-:W-:Y:S05]  /*98a0*/  @!P0 BRA `(.L_x_310) ;  /* 0x0000000000288947 */ /* 0x000fea0003800000 */
[----:B------:R-:W-:Y:S02]  /*98b0*/  ULDC UR5, c[0x0][0x634] ;  /* 0x00018d0000057ab9 */ /* 0x000fe40000000800 */
[----:B------:R-:W-:-:S05]  /*98c0*/  IADD3 R5, P0, R16, UR5, RZ ;  /* 0x0000000510057c10 */ /* 0x000fca000ff1e0ff */
[----:B------:R-:W-:-:S04]  /*98d0*/  IMAD.X R21, RZ, RZ, R17, P0 ;  /* 0x000000ffff157224 */ /* 0x000fc800000e0611 */
[----:B------:R-:W-:-:S04]  /*98e0*/  IMAD.WIDE.U32 R6, R21, UR6, RZ ;  /* 0x0000000615067c25 */ /* 0x000fc8000f8e00ff */
[----:B------:R-:W-:-:S04]  /*98f0*/  IMAD.WIDE.U32 R6, P0, R5, UR7, R6 ;  /* 0x0000000705067c25 */ /* 0x000fc8000f800006 */
[----:B------:R-:W-:-:S04]  /*9900*/  IMAD.WIDE.U32 R4, R5, UR6, RZ ;  /* 0x0000000605047c25 */ /* 0x000fc8000f8e00ff */
[----:B------:R-:W-:Y:S01]  /*9910*/  IMAD.MOV.U32 R4, RZ, RZ, R7 ;  /* 0x000000ffff047224 */ /* 0x000fe200078e0007 */
[----:B------:R-:W-:Y:S01]  /*9920*/  IADD3 RZ, P1, R5, R6, RZ ;  /* 0x0000000605ff7210 */ /* 0x000fe20007f3e0ff */
[----:B------:R-:W-:-:S04]  /*9930*/  IMAD.X R5, RZ, RZ, RZ, P0 ;  /* 0x000000ffff057224 */ /* 0x000fc800000e06ff */
[----:B------:R-:W-:-:S08]  /*9940*/  IMAD.WIDE.U32.X R4, R21, UR7, R4, P1 ;  /* 0x0000000715047c25 */ /* 0x000fd000088e0404 */
.L_x_310:
[--C-:B------:R-:W-:Y:S01]  /*9950*/  SHF.R.U64 R14, R4, UR8, R5.reuse ;  /* 0x00000008040e7c19 */ /* 0x100fe20008001205 */
[----:B------:R-:W-:Y:S01]  /*9960*/  FMUL R22, R22, UR9 ;  /* 0x0000000916167c20 */ /* 0x000fe20008400000 */
[----:B------:R-:W-:Y:S01]  /*9970*/  SHF.R.U32.HI R4, RZ, UR8, R5 ;  /* 0x00000008ff047c19 */ /* 0x000fe20008011605 */
[----:B------:R-:W0:Y:S01]  /*9980*/  LDC R6, c[0x0][0x144] ;  /* 0x00005100ff067b82 */ /* 0x000e220000000800 */
[----:B------:R-:W-:Y:S01]  /*9990*/  IADD3 R5, P0, RZ, -R14, RZ ;  /* 0x8000000eff057210 */ /* 0x000fe20007f1e0ff */
[----:B------:R-:W-:Y:S01]  /*99a0*/  ULDC UR5, c[0x0][0x154] ;  /* 0x0000550000057ab9 */ /* 0x000fe20000000800 */
[----:B-1----:R-:W-:Y:S01]  /*99b0*/  I2FP.F32.U32 R7, R20 ;  /* 0x0000001400077245 */ /* 0x002fe20000201000 */
[----:B------:R-:W1:Y:S01]  /*99c0*/  F2I.U32.TRUNC.NTZ R22, R22 ;  /* 0x0000001600167305 */ /* 0x000e62000020f000 */
[----:B------:R-:W-:Y:S01]  /*99d0*/  ULDC.64 UR6, c[0x0][0x620] ;  /* 0x0001880000067ab9 */ /* 0x000fe20000000a00 */
[----:B------:R-:W-:Y:S01]  /*99e0*/  IMAD.X R4, RZ, RZ, ~R4, P0 ;  /* 0x000000ffff047224 */ /* 0x000fe200000e0e04 */
[----:B------:R-:W-:Y:S01]  /*99f0*/  ISETP.NE.AND P2, PT, R2, 0x1, PT ;  /* 0x000000010200780c */ /* 0x000fe20003f45270 */
[----:B------:R-:W-:Y:S01]  /*9a00*/  FMUL R23, R7, UR5 ;  /* 0x0000000507177c20 */ /* 0x000fe20008400000 */
[----:B------:R-:W2:Y:S01]  /*9a10*/  LDC R25, c[0x0][0x148] ;  /* 0x00005200ff197b82 */ /* 0x000ea20000000800 */
[----:B------:R-:W-:Y:S01]  /*9a20*/  IMAD R4, R4, UR6, RZ ;  /* 0x0000000604047c24 */ /* 0x000fe2000f8e02ff */
[----:B------:R-:W-:-:S03]  /*9a30*/  ULDC UR5, c[0x0][0x618] ;  /* 0x0001860000057ab9 */ /* 0x000fc60000000800 */
[----:B------:R-:W3:Y:S01]  /*9a40*/  F2I.U32.TRUNC.NTZ R23, R23 ;  /* 0x0000001700177305 */ /* 0x000ee2000020f000 */
[C---:B------:R-:W-:Y:S02]  /*9a50*/  IMAD R7, R5.reuse, UR7, R4 ;  /* 0x0000000705077c24 */ /* 0x040fe4000f8e0204 */
[----:B------:R-:W-:Y:S01]  /*9a60*/  IMAD.WIDE.U32 R4, R5, UR6, R16 ;  /* 0x0000000605047c25 */ /* 0x000fe2000f8e0010 */
[----:B------:R-:W-:Y:S02]  /*9a70*/  ULDC.64 UR6, c[0x0][0x640] ;  /* 0x0001900000067ab9 */ /* 0x000fe40000000a00 */
[----:B------:R-:W-:Y:S01]  /*9a80*/  ISETP.NE.U32.AND P0, PT, RZ, UR6, PT ;  /* 0x00000006ff007c0c */ /* 0x000fe2000bf05070 */
[----:B------:R-:W-:Y:S02]  /*9a90*/  IMAD.IADD R5, R5, 0x1, R7 ;  /* 0x0000000105057824 */ /* 0x000fe400078e0207 */
[----:B-1----:R-:W-:Y:S01]  /*9aa0*/  IMAD.MOV R22, RZ, RZ, -R22 ;  /* 0x000000ffff167224 */ /* 0x002fe200078e0a16 */
[----:B------:R-:W-:-:S02]  /*9ab0*/  ISETP.NE.AND.EX P0, PT, RZ, UR7, PT, P0 ;  /* 0x00000007ff007c0c */ /* 0x000fc4000bf05300 */
[----:B------:R-:W-:Y:S01]  /*9ac0*/  SHF.R.U64 R21, R4, UR5, R5 ;  /* 0x0000000504157c19 */ /* 0x000fe20008001205 */
[----:B0-----:R-:W-:Y:S01]  /*9ad0*/  IMAD R15, R6, R22, R15 ;  /* 0x00000016060f7224 */ /* 0x001fe200078e020f */
[----:B------:R-:W-:Y:S01]  /*9ae0*/  SHF.R.U32.HI R4, RZ, UR5, R5 ;  /* 0x00000005ff047c19 */ /* 0x000fe20008011605 */
[----:B------:R-:W-:Y:S01]  /*9af0*/  ULDC UR5, c[0x0][0x608] ;  /* 0x0001820000057ab9 */ /* 0x000fe20000000800 */
[----:B---3--:R-:W-:Y:S02]  /*9b00*/  IMAD.MOV R6, RZ, RZ, -R23 ;  /* 0x000000ffff067224 */ /* 0x008fe400078e0a17 */
[--C-:B------:R-:W-:Y:S02]  /*9b10*/  SHF.R.U64 R22, R21, UR5, R4.reuse ;  /* 0x0000000515167c19 */ /* 0x100fe40008001204 */
[----:B------:R-:W-:Y:S01]  /*9b20*/  SHF.R.U32.HI R5, RZ, UR5, R4 ;  /* 0x00000005ff057c19 */ /* 0x000fe20008011604 */
[----:B------:R-:W-:Y:S01]  /*9b30*/  ULDC UR5, c[0x0][0x658] ;  /* 0x0001960000057ab9 */ /* 0x000fe20000000800 */
[----:B--2---:R-:W-:-:S02]  /*9b40*/  @P2 IMAD R15, R25, R6, R20 ;  /* 0x00000006190f2224 */ /* 0x004fc400078e0214 */
[--C-:B------:R-:W-:Y:S02]  /*9b50*/  SHF.R.U64 R20, R22, UR5, R5.reuse ;  /* 0x0000000516147c19 */ /* 0x100fe40008001205 */
[----:B------:R-:W-:-:S03]  /*9b60*/  SHF.R.U32.HI R23, RZ, UR5, R5 ;  /* 0x00000005ff177c19 */ /* 0x000fc60008011605 */
[----:B------:R-:W-:Y:S02]  /*9b70*/  IMAD.MOV.U32 R6, RZ, RZ, R20 ;  /* 0x000000ffff067224 */ /* 0x000fe400078e0014 */
[----:B------:R-:W-:Y:S01]  /*9b80*/  IMAD.MOV.U32 R5, RZ, RZ, R23 ;  /* 0x000000ffff057224 */ /* 0x000fe200078e0017 */
[----:B------:R-:W-:Y:S06]  /*9b90*/  @!P0 BRA `(.L_x_311) ;  /* 0x00000000002c8947 */ /* 0x000fec0003800000 */
        /* <DEDUP_REMOVED lines=9> */
[----:B------:R-:W-:-:S04]  /*9c30*/  IMAD.WIDE.U32.X R4, R23, UR7, R4, P1 ;  /* 0x0000000717047c25 */ /* 0x000fc800088e0404 */
[----:B------:R-:W-:-:S07]  /*9c40*/  IMAD.MOV.U32 R6, RZ, RZ, R4 ;  /* 0x000000ffff067224 */ /* 0x000fce00078e0004 */
.L_x_311:
[----:B------:R-:W-:Y:S01]  /*9c50*/  ULDC UR5, c[0x0][0x648] ;  /* 0x0001920000057ab9 */ /* 0x000fe20000000800 */
[----:B------:R-:W-:Y:S01]  /*9c60*/  LOP3.LUT R4, R22, UR16, RZ, 0xc0, !PT ;  /* 0x0000001016047c12 */ /* 0x000fe2000f8ec0ff */
[----:B------:R-:W-:Y:S01]  /*9c70*/  ULDC UR6, c[0x0][0x610] ;  /* 0x0001840000067ab9 */ /* 0x000fe20000000800 */
[----:B------:R-:W-:Y:S01]  /*9c80*/  SHF.R.U64 R5, R6, UR5, R5 ;  /* 0x0000000506057c19 */ /* 0x000fe20008001205 */
[----:B------:R-:W-:Y:S01]  /*9c90*/  ULDC UR5, c[0x0][0x638] ;  /* 0x00018e0000057ab9 */ /* 0x000fe20000000800 */
[----:B------:R-:W-:Y:S01]  /*9ca0*/  LOP3.LUT R21, R21, UR4, RZ, 0xc0, !PT ;  /* 0x0000000415157c12 */ /* 0x000fe2000f8ec0ff */
[----:B------:R-:W-:Y:S02]  /*9cb0*/  IMAD.MOV.U32 R6, RZ, RZ, R14 ;  /* 0x000000ffff067224 */ /* 0x000fe400078e000e */
[----:B------:R-:W-:Y:S02]  /*9cc0*/  IMAD.MOV R7, RZ, RZ, -R5 ;  /* 0x000000ffff077224 */ /* 0x000fe400078e0a05 */
[----:B------:R-:W-:-:S02]  /*9cd0*/  IMAD R4, R5, UR17, R4 ;  /* 0x0000001105047c24 */ /* 0x000fc4000f8e0204 */
[----:B------:R-:W-:Y:S01]  /*9ce0*/  IMAD R20, R7, UR5, R20 ;  /* 0x0000000507147c24 */ /* 0x000fe2000f8e0214 */
[----:B------:R-:W-:Y:S01]  /*9cf0*/  ULDC UR5, c[0x0][0x600] ;  /* 0x0001800000057ab9 */ /* 0x000fe20000000800 */
[----:B------:R-:W-:Y:S02]  /*9d00*/  IMAD R15, R4, UR6, R15 ;  /* 0x00000006040f7c24 */ /* 0x000fe4000f8e020f */
[----:B------:R-:W-:Y:S02]  /*9d10*/  IMAD R20, R20, UR5, R21 ;  /* 0x0000000514147c24 */ /* 0x000fe4000f8e0215 */
[----:B------:R-:W-:-:S03]  /*9d20*/  IMAD.MOV.U32 R4, RZ, RZ, 0x1 ;  /* 0x00000001ff047424 */ /* 0x000fc600078e00ff */
[----:B------:R-:W-:Y:S02]  /*9d30*/  SEL R7, R20, R15, !P2 ;  /* 0x0000000f14077207 */ /* 0x000fe40005000000 */
[----:B------:R-:W-:-:S07]  /*9d40*/  SEL R20, R15, R20, !P2 ;  /* 0x000000140f147207 */ /* 0x000fce0005000000 */
.L_x_309:
[----:B------:R-:W-:Y:S05]  /*9d50*/  BSYNC B1 ;  /* 0x0000000000017941 */ /* 0x000fea0003800000 */
.L_x_308:
[----:B------:R-:W-:-:S13]  /*9d60*/  LOP3.LUT P0, RZ, R4, 0xff, RZ, 0xc0, !PT ;  /* 0x000000ff04ff7812 */ /* 0x000fda000780c0ff */
[----:B------:R-:W-:Y:S05]  /*9d70*/  @P0 BRA `(.L_x_312) ;  /* 0xfffffff400380947 */ /* 0x000fea000383ffff */
[----:B------:R-:W-:Y:S05]  /*9d80*/  BSYNC B0 ;  /* 0x0000000000007941 */ /* 0x000fea0003800000 */
.L_x_301:
[----:B------:R-:W-:-:S03]  /*9d90*/  UMOV UR5, 0xffffffff ;  /* 0xffffffff00057882 */ /* 0x000fc60000000000 */
[----:B------:R-:W-:Y:S05]  /*9da0*/  BRA.DIV UR5, `(.L_x_313) ;  /* 0x0000000605c87947 */ /* 0x000fea000b800000 */
[----:B------:R-:W-:-:S13]  /*9db0*/  ELECT P6, URZ, PT ;  /* 0x00000000003f782f */ /* 0x000fda00038c0000 */
.L_x_332:
[----:B------:R-:W-:Y:S04]  /*9dc0*/  BSSY B0, `(.L_x_314) ;  /* 0x0000058000007945 */ /* 0x000fe80003800000 */
[----:B------:R-:W-:Y:S05]  /*9dd0*/  @!P6 BRA `(.L_x_315) ;  /* 0x000000040058e947 */ /* 0x000fea0003800000 */
[----:B------:R-:W-:-:S04]  /*9de0*/  LOP3.LUT R19, R19, 0x2, RZ, 0xfc, !PT ;  /* 0x0000000213137812 */ /* 0x000fc800078efcff */
[----:B------:R-:W-:-:S13]  /*9df0*/  ISETP.NE.AND P0, PT, R19, 0x3, PT ;  /* 0x000000031300780c */ /* 0x000fda0003f05270 */
[----:B------:R-:W-:Y:S05]  /*9e00*/  @!P0 BRA `(.L_x_316) ;  /* 0x0000000000048947 */ /* 0x000fea0003800000 */
[----:B------:R-:W-:Y:S01]  /*9e10*/  BPT.TRAP 0x1 ;  /* 0x000000040000795c */ /* 0x000fe20000300000 */
.L_x_316:
[----:B------:R-:W0:Y:S01]  /*9e20*/  S2R R5, SR_CgaCtaId ;  /* 0x0000000000057919 */ /* 0x000e220000008800 */
[----:B------:R-:W-:Y:S02]  /*9e30*/  MOV R2, 0x400 ;  /* 0x0000040000027802 */ /* 0x000fe40000000f00 */
[----:B------:R-:W-:Y:S02]  /*9e40*/  SHF.L.U32 R4, R0, 0x1f, RZ ;  /* 0x0000001f00047819 */ /* 0x000fe400000006ff */
[----:B0-----:R-:W-:-:S05]  /*9e50*/  LEA R2, R5, R2, 0x18 ;  /* 0x0000000205027211 */ /* 0x001fca00078ec0ff */
[----:B------:R-:W-:-:S04]  /*9e60*/  VIADD R2, R2, 0x48 ;  /* 0x0000004802027836 */ /* 0x000fc80000000000 */
[C---:B------:R-:W-:Y:S02]  /*9e70*/  IMAD R7, R3.reuse, 0x8, R2 ;  /* 0x0000000803077824 */ /* 0x040fe400078e0202 */
[----:B------:R-:W-:Y:S02]  /*9e80*/  VIADD R3, R3, 0x1 ;  /* 0x0000000103037836 */ /* 0x000fe40000000000 */
[----:B------:R-:W0:Y:S03]  /*9e90*/  SYNCS.PHASECHK.TRANS64.TRYWAIT P0, [R7+URZ], R4 ;  /* 0x00000004070075a7 */ /* 0x000e26000800017f */
[----:B------:R-:W-:-:S04]  /*9ea0*/  ISETP.NE.AND P1, PT, R3, 0x9, PT ;  /* 0x000000090300780c */ /* 0x000fc80003f25270 */
[----:B------:R-:W-:Y:S02]  /*9eb0*/  SEL R5, RZ, 0x1, P1 ;  /* 0x00000001ff057807 */ /* 0x000fe40000800000 */
[----:B------:R-:W-:Y:S02]  /*9ec0*/  SEL R3, R3, RZ, P1 ;  /* 0x000000ff03037207 */ /* 0x000fe40000800000 */
[----:B------:R-:W-:-:S03]  /*9ed0*/  LOP3.LUT R6, R0, R5, RZ, 0x3c, !PT ;  /* 0x0000000500067212 */ /* 0x000fc600078e3cff */
[----:B------:R-:W-:Y:S01]  /*9ee0*/  IMAD R8, R3, 0x8, R2 ;  /* 0x0000000803087824 */ /* 0x000fe200078e0202 */
[----:B------:R-:W-:Y:S01]  /*9ef0*/  SHF.L.U32 R5, R6, 0x1f, RZ ;  /* 0x0000001f06057819 */ /* 0x000fe200000006ff */
[----:B0-----:R-:W-:Y:S06]  /*9f00*/  @!P0 BRA `(.L_x_317) ;  /* 0x0000000400908947 */ /* 0x001fec0003800000 */
.L_x_333:
[----:B------:R-:W1:Y:S01]  /*9f10*/  SYNCS.PHASECHK.TRANS64.TRYWAIT P0, [R8+URZ], R5 ;  /* 0x00000005080075a7 */ /* 0x000e62000800017f */
[----:B------:R-:W-:-:S05]  /*9f20*/  VIADD R0, R3, 0x1 ;  /* 0x0000000103007836 */ /* 0x000fca0000000000 */
[----:B------:R-:W-:-:S04]  /*9f30*/  ISETP.NE.AND P1, PT, R0, 0x9, PT ;  /* 0x000000090000780c */ /* 0x000fc80003f25270 */
[----:B------:R-:W-:Y:S02]  /*9f40*/  SEL R3, RZ, 0x1, P1 ;  /* 0x00000001ff037807 */ /* 0x000fe40000800000 */
[----:B0-----:R-:W-:Y:S02]  /*9f50*/  SEL R7, R0, RZ, P1 ;  /* 0x000000ff00077207 */ /* 0x001fe40000800000 */
[----:B------:R-:W-:-:S03]  /*9f60*/  LOP3.LUT R6, R6, R3, RZ, 0x3c, !PT ;  /* 0x0000000306067212 */ /* 0x000fc600078e3cff */
[----:B------:R-:W-:Y:S01]  /*9f70*/  IMAD R9, R7, 0x8, R2 ;  /* 0x0000000807097824 */ /* 0x000fe200078e0202 */
[----:B------:R-:W-:Y:S01]  /*9f80*/  SHF.L.U32 R4, R6, 0x1f, RZ ;  /* 0x0000001f06047819 */ /* 0x000fe200000006ff */
[----:B-1----:R-:W-:Y:S06]  /*9f90*/  @!P0 BRA `(.L_x_318) ;  /* 0x0000000400808947 */ /* 0x002fec0003800000 */
.L_x_334:
[----:B------:R-:W1:Y:S01]  /*9fa0*/  SYNCS.PHASECHK.TRANS64.TRYWAIT P0, [R9+URZ], R4 ;  /* 0x00000004090075a7 */ /* 0x000e62000800017f */
[----:B------:R-:W-:-:S05]  /*9fb0*/  VIADD R0, R7, 0x1 ;  /* 0x0000000107007836 */ /* 0x000fca0000000000 */
[----:B------:R-:W-:-:S04]  /*9fc0*/  ISETP.NE.AND P1, PT, R0, 0x9, PT ;  /* 0x000000090000780c */ /* 0x000fc80003f25270 */
[----:B------:R-:W-:Y:S02]  /*9fd0*/  SEL R3, RZ, 0x1, P1 ;  /* 0x00000001ff037807 */ /* 0x000fe40000800000 */
[----:B------:R-:W-:Y:S02]  /*9fe0*/  SEL R7, R0, RZ, P1 ;  /* 0x000000ff00077207 */ /* 0x000fe40000800000 */
[----:B------:R-:W-:-:S03]  /*9ff0*/  LOP3.LUT R6, R6, R3, RZ, 0x3c, !PT ;  /* 0x0000000306067212 */ /* 0x000fc600078e3cff */
[----:B0-----:R-:W-:Y:S01]  /*a000*/  IMAD R8, R7, 0x8, R2 ;  /* 0x0000000807087824 */ /* 0x001fe200078e0202 */
[----:B------:R-:W-:Y:S01]  /*a010*/  SHF.L.U32 R5, R6, 0x1f, RZ ;  /* 0x0000001f06057819 */ /* 0x000fe200000006ff */
[----:B-1----:R-:W-:Y:S06]  /*a020*/  @!P0 BRA `(.L_x_319) ;  /* 0x0000000400708947 */ /* 0x002fec0003800000 */
.L_x_335:
        /* <DEDUP_REMOVED lines=9> */
.L_x_336:
        /* <DEDUP_REMOVED lines=9> */
.L_x_337:
        /* <DEDUP_REMOVED lines=9> */
.L_x_338:
[----:B------:R-:W1:Y:S01]  /*a1e0*/  SYNCS.PHASECHK.TRANS64.TRYWAIT P0, [R9+URZ], R4 ;  /* 0x00000004090075a7 */ /* 0x000e62000800017f */
[----:B------:R-:W-:-:S05]  /*a1f0*/  VIADD R0, R7, 0x1 ;  /* 0x0000000107007836 */ /* 0x000fca0000000000 */
[----:B------:R-:W-:-:S04]  /*a200*/  ISETP.NE.AND P1, PT, R0, 0x9, PT ;  /* 0x000000090000780c */ /* 0x000fc80003f25270 */
[----:B------:R-:W-:Y:S02]  /*a210*/  SEL R3, RZ, 0x1, P1 ;  /* 0x00000001ff037807 */ /* 0x000fe40000800000 */
[----:B------:R-:W-:Y:S02]  /*a220*/  SEL R7, R0, RZ, P1 ;  /* 0x000000ff00077207 */ /* 0x000fe40000800000 */
[----:B------:R-:W-:-:S03]  /*a230*/  LOP3.LUT R11, R6, R3, RZ, 0x3c, !PT ;  /* 0x00000003060b7212 */ /* 0x000fc600078e3cff */
[----:B------:R-:W-:Y:S01]  /*a240*/  IMAD R6, R7, 0x8, R2 ;  /* 0x0000000807067824 */ /* 0x000fe200078e0202 */
[----:B0-----:R-:W-:Y:S01]  /*a250*/  SHF.L.U32 R5, R11, 0x1f, RZ ;  /* 0x0000001f0b057819 */ /* 0x001fe200000006ff */
[----:B-1----:R-:W-:Y:S06]  /*a260*/  @!P0 BRA `(.L_x_323) ;  /* 0x0000000400308947 */ /* 0x002fec0003800000 */
.L_x_339:
[----:B------:R-:W1:Y:S01]  /*a270*/  SYNCS.PHASECHK.TRANS64.TRYWAIT P0, [R6+URZ], R5 ;  /* 0x00000005060075a7 */ /* 0x000e62000800017f */
[----:B------:R-:W-:-:S05]  /*a280*/  VIADD R0, R7, 0x1 ;  /* 0x0000000107007836 */ /* 0x000fca0000000000 */
[----:B------:R-:W-:-:S04]  /*a290*/  ISETP.NE.AND P1, PT, R0, 0x9, PT ;  /* 0x000000090000780c */ /* 0x000fc80003f25270 */
[----:B0-----:R-:W-:Y:S02]  /*a2a0*/  SEL R4, RZ, 0x1, P1 ;  /* 0x00000001ff047807 */ /* 0x001fe40000800000 */
[----:B------:R-:W-:Y:S02]  /*a2b0*/  SEL R3, R0, RZ, P1 ;  /* 0x000000ff00037207 */ /* 0x000fe40000800000 */
[----:B------:R-:W-:Y:S01]  /*a2c0*/  LOP3.LUT R0, R11, R4, RZ, 0x3c, !PT ;  /* 0x000000040b007212 */ /* 0x000fe200078e3cff */
[----:B-1----:R-:W-:Y:S06]  /*a2d0*/  @!P0 BRA `(.L_x_324) ;  /* 0x0000000400288947 */ /* 0x002fec0003800000 */
.L_x_340:
[----:B------:R-:W-:Y:S01]  /*a2e0*/  IMAD R3, R3, 0x8, R2 ;  /* 0x0000000803037824 */ /* 0x000fe200078e0202 */
[----:B------:R-:W-:-:S07]  /*a2f0*/  SHF.L.U32 R0, R0, 0x1f, RZ ;  /* 0x0000001f00007819 */ /* 0x000fce00000006ff */
.L_x_325:
[----:B-1----:R1:W2:Y:S02]  /*a300*/  SYNCS.PHASECHK.TRANS64.TRYWAIT P0, [R3+URZ], R0 ;  /* 0x00000000030075a7 */ /* 0x0022a4000800017f */
[----:B--2---:R-:W-:Y:S05]  /*a310*/  @!P0 NANOSLEEP.SYNCS 0x989680 ;  /* 0x009896800000895d */ /* 0x004fea0003900000 */
[----:B------:R-:W2:Y:S02]  /*a320*/  @!P0 SYNCS.PHASECHK.TRANS64 P0, [R3+URZ], R0 ;  /* 0x00000000030085a7 */ /* 0x000ea4000800007f */
[----:B--2---:R-:W-:Y:S05]  /*a330*/  @!P0 BRA `(.L_x_325) ;  /* 0xfffffffc00f08947 */ /* 0x004fea000383ffff */
.L_x_315:
[----:B------:R-:W-:Y:S05]  /*a340*/  BSYNC B0 ;  /* 0x0000000000007941 */ /* 0x000fea0003800000 */
.L_x_314:
[----:B------:R-:W-:Y:S05]  /*a350*/  EXIT ;  /* 0x000000000000794d */ /* 0x000fea0003800000 */
.L_x_22:
[----:B---3--:R3:W4:Y:S02]  /*a360*/  SYNCS.PHASECHK.TRANS64.TRYWAIT P1, [R3+URZ], R0 ;  /* 0x00000000030075a7 */ /* 0x008724000802017f */
[----:B----4-:R-:W-:Y:S05]  /*a370*/  @!P1 NANOSLEEP.SYNCS 0x989680 ;  /* 0x009896800000995d */ /* 0x010fea0003900000 */
[----:B------:R-:W4:Y:S02]  /*a380*/  @!P1 SYNCS.PHASECHK.TRANS64 P1, [R3+URZ], R0 ;  /* 0x00000000030095a7 */ /* 0x000f24000802007f */
[----:B----4-:R-:W-:Y:S05]  /*a390*/  @!P1 BRA `(.L_x_22) ;  /* 0xfffffffc00f09947 */ /* 0x010fea000383ffff */
[----:B------:R-:W-:Y:S05]  /*a3a0*/  BRA `(.L_x_21) ;  /* 0xffffff7000787947 */ /* 0x000fea000383ffff */
.L_x_27:
[----:B-1----:R1:W2:Y:S02]  /*a3b0*/  SYNCS.PHASECHK.TRANS64.TRYWAIT P1, [R5+URZ], R4 ;  /* 0x00000004050075a7 */ /* 0x0022a4000802017f */
[----:B--2---:R-:W-:Y:S05]  /*a3c0*/  @!P1 NANOSLEEP.SYNCS 0x989680 ;  /* 0x009896800000995d */ /* 0x004fea0003900000 */
[----:B------:R-:W2:Y:S02]  /*a3d0*/  @!P1 SYNCS.PHASECHK.TRANS64 P1, [R5+URZ], R4 ;  /* 0x00000004050095a7 */ /* 0x000ea4000802007f */
[----:B--2---:R-:W-:Y:S05]  /*a3e0*/  @!P1 BRA `(.L_x_27) ;  /* 0xfffffffc00f09947 */ /* 0x004fea000383ffff */
[----:B------:R-:W-:Y:S05]  /*a3f0*/  BRA `(.L_x_26) ;  /* 0xffffff7400547947 */ /* 0x000fea000383ffff */
.L_x_302:
[----:B------:R-:W-:Y:S01]  /*a400*/  BSSY B1, `(.L_x_326) ;  /* 0x0000006000017945 */ /* 0x000fe20003800000 */
[----:B------:R-:W-:-:S07]  /*a410*/  IMAD.MOV.U32 R15, RZ, RZ, -0x1 ;  /* 0xffffffffff0f7424 */ /* 0x000fce00078e00ff */
[----:B------:R-:W-:Y:S05]  /*a420*/  WARPSYNC.COLLECTIVE R15, `(.L_x_327) ;  /* 0x000000000f0c7348 */ /* 0x000fea0003c00000 */
[----:B------:R-:W-:Y:S02]  /*a430*/  ELECT P6, UR62, PT ;  /* 0x00000000003e782f */ /* 0x000fe400038c0000 */
[----:B------:R-:W-:Y:S01]  /*a440*/  MOV R14, UR62 ;  /* 0x0000003e000e7c02 */ /* 0x000fe20008000f00 */
[----:B------:R-:W-:Y:S10]  /*a450*/  ENDCOLLECTIVE ;  /* 0x000000000000791b */ /* 0x000ff40003800000 */
.L_x_327:
[----:B------:R-:W-:Y:S05]  /*a460*/  BSYNC B1 ;  /* 0x0000000000017941 */ /* 0x000fea0003800000 */
.L_x_326:
[----:B------:R-:W-:Y:S05]  /*a470*/  BRA `(.L_x_328) ;  /* 0xffffffec00847947 */ /* 0x000fea000383ffff */
.L_x_305:
[----:B0-----:R0:W1:Y:S02]  /*a480*/  SYNCS.PHASECHK.TRANS64.TRYWAIT P0, [R23+URZ+0x48], R14 ;  /* 0x0000480e170075a7 */ /* 0x001064000800017f */
[----:B-1----:R-:W-:Y:S05]  /*a490*/  @!P0 NANOSLEEP.SYNCS 0x989680 ;  /* 0x009896800000895d */ /* 0x002fea0003900000 */
[----:B------:R-:W1:Y:S02]  /*a4a0*/  @!P0 SYNCS.PHASECHK.TRANS64 P0, [R23+URZ+0x48], R14 ;  /* 0x0000480e170085a7 */ /* 0x000e64000800007f */
[----:B-1----:R-:W-:Y:S05]  /*a4b0*/  @!P0 BRA `(.L_x_305) ;  /* 0xfffffffc00f08947 */ /* 0x002fea000383ffff */
[----:B------:R-:W-:Y:S05]  /*a4c0*/  BRA `(.L_x_329) ;  /* 0xffffffec00c47947 */ /* 0x000fea000383ffff */
.L_x_313:
[----:B------:R-:W-:Y:S01]  /*a4d0*/  BSSY B0, `(.L_x_330) ;  /* 0x0000006000007945 */ /* 0x000fe20003800000 */
[----:B------:R-:W-:-:S07]  /*a4e0*/  IMAD.MOV.U32 R15, RZ, RZ, -0x1 ;  /* 0xffffffffff0f7424 */ /* 0x000fce00078e00ff */
[----:B------:R-:W-:Y:S05]  /*a4f0*/  WARPSYNC.COLLECTIVE R15, `(.L_x_331) ;  /* 0x000000000f0c7348 */ /* 0x000fea0003c00000 */
[----:B------:R-:W-:Y:S02]  /*a500*/  ELECT P6, UR62, PT ;  /* 0x00000000003e782f */ /* 0x000fe400038c0000 */
[----:B------:R-:W-:Y:S01]  /*a510*/  MOV R14, UR62 ;  /* 0x0000003e000e7c02 */ /* 0x000fe20008000f00 */
[----:B------:R-:W-:Y:S10]  /*a520*/  ENDCOLLECTIVE ;  /* 0x000000000000791b */ /* 0x000ff40003800000 */
.L_x_331:
[----:B------:R-:W-:Y:S05]  /*a530*/  BSYNC B0 ;  /* 0x0000000000007941 */ /* 0x000fea0003800000 */
.L_x_330:
[----:B------:R-:W-:Y:S05]  /*a540*/  BRA `(.L_x_332) ;  /* 0xfffffff8001c7947 */ /* 0x000fea000383ffff */
.L_x_317:
[----:B0-----:R0:W1:Y:S02]  /*a550*/  SYNCS.PHASECHK.TRANS64.TRYWAIT P0, [R7+URZ], R4 ;  /* 0x00000004070075a7 */ /* 0x001064000800017f */
[----:B-1----:R-:W-:Y:S05]  /*a560*/  @!P0 NANOSLEEP.SYNCS 0x989680 ;  /* 0x009896800000895d */ /* 0x002fea0003900000 */
[----:B------:R-:W1:Y:S02]  /*a570*/  @!P0 SYNCS.PHASECHK.TRANS64 P0, [R7+URZ], R4 ;  /* 0x00000004070085a7 */ /* 0x000e64000800007f */
[----:B-1----:R-:W-:Y:S05]  /*a580*/  @!P0 BRA `(.L_x_317) ;  /* 0xfffffffc00f08947 */ /* 0x002fea000383ffff */
[----:B------:R-:W-:Y:S05]  /*a590*/  BRA `(.L_x_333) ;  /* 0xfffffff8005c7947 */ /* 0x000fea000383ffff */
.L_x_318:
[----:B0-----:R0:W1:Y:S02]  /*a5a0*/  SYNCS.PHASECHK.TRANS64.TRYWAIT P0, [R8+URZ], R5 ;  /* 0x00000005080075a7 */ /* 0x001064000800017f */
[----:B-1----:R-:W-:Y:S05]  /*a5b0*/  @!P0 NANOSLEEP.SYNCS 0x989680 ;  /* 0x009896800000895d */ /* 0x002fea0003900000 */
[----:B------:R-:W1:Y:S02]  /*a5c0*/  @!P0 SYNCS.PHASECHK.TRANS64 P0, [R8+URZ], R5 ;  /* 0x00000005080085a7 */ /* 0x000e64000800007f */
[----:B-1----:R-:W-:Y:S05]  /*a5d0*/  @!P0 BRA `(.L_x_318) ;  /* 0xfffffffc00f08947 */ /* 0x002fea000383ffff */
[----:B------:R-:W-:Y:S05]  /*a5e0*/  BRA `(.L_x_334) ;  /* 0xfffffff8006c7947 */ /* 0x000fea000383ffff */
.L_x_319:
[----:B0-----:R0:W1:Y:S02]  /*a5f0*/  SYNCS.PHASECHK.TRANS64.TRYWAIT P0, [R9+URZ], R4 ;  /* 0x00000004090075a7 */ /* 0x001064000800017f */
[----:B-1----:R-:W-:Y:S05]  /*a600*/  @!P0 NANOSLEEP.SYNCS 0x989680 ;  /* 0x009896800000895d */ /* 0x002fea0003900000 */
[----:B------:R-:W1:Y:S02]  /*a610*/  @!P0 SYNCS.PHASECHK.TRANS64 P0, [R9+URZ], R4 ;  /* 0x00000004090085a7 */ /* 0x000e64000800007f */
[----:B-1----:R-:W-:Y:S05]  /*a620*/  @!P0 BRA `(.L_x_319) ;  /* 0xfffffffc00f08947 */ /* 0x002fea000383ffff */
[----:B------:R-:W-:Y:S05]  /*a630*/  BRA `(.L_x_335) ;  /* 0xfffffff8007c7947 */ /* 0x000fea000383ffff */
.L_x_320:
[----:B0-----:R0:W1:Y:S02]  /*a640*/  SYNCS.PHASECHK.TRANS64.TRYWAIT P0, [R8+URZ], R5 ;  /* 0x00000005080075a7 */ /* 0x001064000800017f */
[----:B-1----:R-:W-:Y:S05]  /*a650*/  @!P0 NANOSLEEP.SYNCS 0x989680 ;  /* 0x009896800000895d */ /* 0x002fea0003900000 */
[----:B------:R-:W1:Y:S02]  /*a660*/  @!P0 SYNCS.PHASECHK.TRANS64 P0, [R8+URZ], R5 ;  /* 0x00000005080085a7 */ /* 0x000e64000800007f */
[----:B-1----:R-:W-:Y:S05]  /*a670*/  @!P0 BRA `(.L_x_320) ;  /* 0xfffffffc00f08947 */ /* 0x002fea000383ffff */
[----:B------:R-:W-:Y:S05]  /*a680*/  BRA `(.L_x_336) ;  /* 0xfffffff8008c7947 */ /* 0x000fea000383ffff */
.L_x_321:
[----:B0-----:R0:W1:Y:S02]  /*a690*/  SYNCS.PHASECHK.TRANS64.TRYWAIT P0, [R9+URZ], R4 ;  /* 0x00000004090075a7 */ /* 0x001064000800017f */
[----:B-1----:R-:W-:Y:S05]  /*a6a0*/  @!P0 NANOSLEEP.SYNCS 0x989680 ;  /* 0x009896800000895d */ /* 0x002fea0003900000 */
[----:B------:R-:W1:Y:S02]  /*a6b0*/  @!P0 SYNCS.PHASECHK.TRANS64 P0, [R9+URZ], R4 ;  /* 0x00000004090085a7 */ /* 0x000e64000800007f */
[----:B-1----:R-:W-:Y:S05]  /*a6c0*/  @!P0 BRA `(.L_x_321) ;  /* 0xfffffffc00f08947 */ /* 0x002fea000383ffff */
[----:B------:R-:W-:Y:S05]  /*a6d0*/  BRA `(.L_x_337) ;  /* 0xfffffff8009c7947 */ /* 0x000fea000383ffff */
.L_x_322:
[----:B0-----:R0:W1:Y:S02]  /*a6e0*/  SYNCS.PHASECHK.TRANS64.TRYWAIT P0, [R8+URZ], R5 ;  /* 0x00000005080075a7 */ /* 0x001064000800017f */
[----:B-1----:R-:W-:Y:S05]  /*a6f0*/  @!P0 NANOSLEEP.SYNCS 0x989680 ;  /* 0x009896800000895d */ /* 0x002fea0003900000 */
[----:B------:R-:W1:Y:S02]  /*a700*/  @!P0 SYNCS.PHASECHK.TRANS64 P0, [R8+URZ], R5 ;  /* 0x00000005080085a7 */ /* 0x000e64000800007f */
[----:B-1----:R-:W-:Y:S05]  /*a710*/  @!P0 BRA `(.L_x_322) ;  /* 0xfffffffc00f08947 */ /* 0x002fea000383ffff */
[----:B------:R-:W-:Y:S05]  /*a720*/  BRA `(.L_x_338) ;  /* 0xfffffff800ac7947 */ /* 0x000fea000383ffff */
.L_x_323:
[----:B0-----:R0:W1:Y:S02]  /*a730*/  SYNCS.PHASECHK.TRANS64.TRYWAIT P0, [R9+URZ], R4 ;  /* 0x00000004090075a7 */ /* 0x001064000800017f */
[----:B-1----:R-:W-:Y:S05]  /*a740*/  @!P0 NANOSLEEP.SYNCS 0x989680 ;  /* 0x009896800000895d */ /* 0x002fea0003900000 */
[----:B------:R-:W1:Y:S02]  /*a750*/  @!P0 SYNCS.PHASECHK.TRANS64 P0, [R9+URZ], R4 ;  /* 0x00000004090085a7 */ /* 0x000e64000800007f */
[----:B-1----:R-:W-:Y:S05]  /*a760*/  @!P0 BRA `(.L_x_323) ;  /* 0xfffffffc00f08947 */ /* 0x002fea000383ffff */
[----:B------:R-:W-:Y:S05]  /*a770*/  BRA `(.L_x_339) ;  /* 0xfffffff800bc7947 */ /* 0x000fea000383ffff */
.L_x_324:
[----:B0-----:R0:W1:Y:S02]  /*a780*/  SYNCS.PHASECHK.TRANS64.TRYWAIT P0, [R6+URZ], R5 ;  /* 0x00000005060075a7 */ /* 0x001064000800017f */
[----:B-1----:R-:W-:Y:S05]  /*a790*/  @!P0 NANOSLEEP.SYNCS 0x989680 ;  /* 0x009896800000895d */ /* 0x002fea0003900000 */
[----:B------:R-:W1:Y:S02]  /*a7a0*/  @!P0 SYNCS.PHASECHK.TRANS64 P0, [R6+URZ], R5 ;  /* 0x00000005060085a7 */ /* 0x000e64000800007f */
[----:B-1----:R-:W-:Y:S05]  /*a7b0*/  @!P0 BRA `(.L_x_324) ;  /* 0xfffffffc00f08947 */ /* 0x002fea000383ffff */
[----:B------:R-:W-:Y:S05]  /*a7c0*/  BRA `(.L_x_340) ;  /* 0xfffffff800c47947 */ /* 0x000fea000383ffff */
.L_x_341:
[----:B------:R-:W-:-:S00]  /*a7d0*/  BRA `(.L_x_341) ;  /* 0xfffffffc00fc7947 */ /* 0x000fc0000383ffff */
[----:B------:R-:W-:-:S00]  /*a7e0*/  NOP ;  /* 0x0000000000007918 */ /* 0x000fc00000000000 */
        /* <DEDUP_REMOVED lines=9> */
.L_x_342:


//--------------------- .nv.global.init           --------------------------
	.section	.nv.global.init,"aw",@progbits
.nv.global.init:
	.type		$str$22,@object
	.size		$str$22,($str$23 - $str$22)
$str$22:
        /*0000*/ 	.byte	0x6b, 0x5f, 0x74, 0x69, 0x6c, 0x65, 0x5f, 0x63, 0x6f, 0x75, 0x6e, 0x74, 0x20, 0x3e, 0x3d, 0x20
        /*0010*/ 	.byte	0x31, 0x00
	.type		$str$23,@object
	.size		$str$23,(__unnamed_1 - $str$23)
$str$23:
        /*0012*/ 	.byte	0x2f, 0x74, 0x6d, 0x70, 0x2f, 0x63, 0x75, 0x74, 0x6c, 0x61, 0x73, 0x73, 0x5f, 0x73, 0x77, 0x65
        /*0022*/ 	.byte	0x65, 0x70, 0x5f, 0x73, 0x72, 0x63, 0x2f, 0x69, 0x6e, 0x63, 0x6c, 0x75, 0x64, 0x65, 0x2f, 0x63
        /*0032*/ 	.byte	0x75, 0x74, 0x6c, 0x61, 0x73, 0x73, 0x2f, 0x67, 0x65, 0x6d, 0x6d, 0x2f, 0x63, 0x6f, 0x6c, 0x6c
        /*0042*/ 	.byte	0x65, 0x63, 0x74, 0x69, 0x76, 0x65, 0x2f, 0x73, 0x6d, 0x39, 0x30, 0x5f, 0x6d, 0x6d, 0x61, 0x5f
        /*0052*/ 	.byte	0x74, 0x6d, 0x61, 0x5f, 0x67, 0x6d, 0x6d, 0x61, 0x5f, 0x73, 0x73, 0x5f, 0x77, 0x61, 0x72, 0x70
        /*0062*/ 	.byte	0x73, 0x70, 0x65, 0x63, 0x69, 0x61, 0x6c, 0x69, 0x7a, 0x65, 0x64, 0x2e, 0x68, 0x70, 0x70, 0x00
	.type		__unnamed_1,@object
	.size		__unnamed_1,(.L_0 - __unnamed_1)
__unnamed_1:
        /*0072*/ 	.byte	0x76, 0x6f, 0x69, 0x64, 0x20, 0x63, 0x75, 0x74, 0x6c, 0x61, 0x73, 0x73, 0x3a, 0x3a, 0x67, 0x65
        /* <DEDUP_REMOVED lines=172> */
        /*0b42*/ 	.byte	0x3a, 0x69, 0x64, 0x65, 0x6e, 0x74, 0x69, 0x74, 0x79, 0x5d, 0x00
.L_0:


//--------------------- .nv.shared._ZN7cutlass13device_kernelINS_4gemm6kernel13GemmUniversalIN4cute5tupleIJiiiiEEENS1_10collective13CollectiveMmaINS1_34MainloopSm90TmaGmmaWarpSpecializedILi9ENS5_IJNS4_1CILi1EEENSA_ILi4EEESB_EEENS1_35KernelTmaWarpSpecializedCooperativeEEENS5_IJNSA_ILi256EEENSA_ILi128EEENSA_ILi64EEEEEEaNS5_IJlSB_lEEEaSK_NS4_8TiledMMAINS4_8MMA_AtomIJNS4_4SM904GMMA27MMA_64x128x32_S32S8S8_SS_TNEEEENS4_6LayoutINS5_IJNSA_ILi2EEESB_SB_EEENS5_IJSB_NSA_ILi0EEESU_EEEEENS5_IJNS4_10UnderscoreESX_SX_EEEEENS4_23SM90_TMA_LOAD_MULTICASTENS4_14ComposedLayoutINS4_7SwizzleILi2ELi4ELi3EEENS4_18smem_ptr_flag_bitsILi8EEENSR_INS5_IJNSA_ILi8EEESI_EEENS5_IJSI_SB_EEEEEEEvNS4_8identityENS4_13SM90_TMA_LOADES1A_vS1B_EENS_8epilogue10collective6detail29Sm90TmaWarpSpecializedAdapterINS1F_15DefaultEpilogueIaSK_SK_NS1E_6thread17LinearCombinationIaLi1EiiLNS1J_9ScaleType4KindE0ELNS_15FloatRoundStyleE2EaEENS1_15EpilogueDefaultEEEEEvvEEEEvNT_6ParamsE --------------------------
	.section	.nv.shared._ZN7cutlass13device_kernelINS_4gemm6kernel13GemmUniversalIN4cute5tupleIJiiiiEEENS1_10collective13CollectiveMmaINS1_34MainloopSm90TmaGmmaWarpSpecializedILi9ENS5_IJNS4_1CILi1EEENSA_ILi4EEESB_EEENS1_35KernelTmaWarpSpecializedCooperativeEEENS5_IJNSA_ILi256EEENSA_ILi128EEENSA_ILi64EEEEEEaNS5_IJlSB_lEEEaSK_NS4_8TiledMMAINS4_8MMA_AtomIJNS4_4SM904GMMA27MMA_64x128x32_S32S8S8_SS_TNEEEENS4_6LayoutINS5_IJNSA_ILi2EEESB_SB_EEENS5_IJSB_NSA_ILi0EEESU_EEEEENS5_IJNS4_10UnderscoreESX_SX_EEEEENS4_23SM90_TMA_LOAD_MULTICASTENS4_14ComposedLayoutINS4_7SwizzleILi2ELi4ELi3EEENS4_18smem_ptr_flag_bitsILi8EEENSR_INS5_IJNSA_ILi8EEESI_EEENS5_IJSI_SB_EEEEEEEvNS4_8identityENS4_13SM90_TMA_LOADES1A_vS1B_EENS_8epilogue10collective6detail29Sm90TmaWarpSpecializedAdapterINS1F_15DefaultEpilogueIaSK_SK_NS1E_6thread17LinearCombinationIaLi1EiiLNS1J_9ScaleType4KindE0ELNS_15FloatRoundStyleE2EaEENS1_15EpilogueDefaultEEEEEvvEEEEvNT_6ParamsE,"aw",@nobits
	.sectionflags	@""
	.align	16
	.zero		1024


//--------------------- .nv.shared.reserved.0     --------------------------
	.section	.nv.shared.reserved.0,"aw",@nobits
	.weak		__nv_reservedSMEM_offset_0_alias
	.size		__nv_reservedSMEM_offset_0_alias, 0, 0
	.other		__nv_reservedSMEM_offset_0_alias,@"STO_CUDA_RESERVED_SHARED STV_DEFAULT"
__nv_reservedSMEM_offset_0_alias:
	.zero		0


//--------------------- .nv.global                --------------------------
	.section	.nv.global,"aw",@nobits
.nv.global:
	.type		_ZN40_INTERNAL_1121d1c2_4_k_cu_5c197b03_270174cute1_E,@object
	.size		_ZN40_INTERNAL_1121d1c2_4_k_cu_5c197b03_270174cute1_E,(_ZN40_INTERNAL_1121d1c2_4_k_cu_5c197b03_270174cuda3std3__45__cpo6cbeginE - _ZN40_INTERNAL_1121d1c2_4_k_cu_5c197b03_270174cute1_E)
_ZN40_INTERNAL_1121d1c2_4_k_cu_5c197b03_270174cute1_E:
	.zero		1
	.type		_ZN40_INTERNAL_1121d1c2_4_k_cu_5c197b03_270174cuda3std3__45__cpo6cbeginE,@object
	.size		_ZN40_INTERNAL_1121d1c2_4_k_cu_5c197b03_270174cuda3std3__45__cpo6cbeginE,(_ZN40_INTERNAL_1121d1c2_4_k_cu_5c197b03_270174cuda3std3__48in_placeE - _ZN40_INTERNAL_1121d1c2_4_k_cu_5c197b03_270174cuda3std3__45__cpo6cbeginE)
_ZN40_INTERNAL_1121d1c2_4_k_cu_5c197b03_270174cuda3std3__45__cpo6cbeginE:
	.zero		1
	.type		_ZN40_INTERNAL_1121d1c2_4_k_cu_5c197b03_270174cuda3std3__48in_placeE,@object
	.size		_ZN40_INTERNAL_1121d1c2_4_k_cu_5c197b03_270174cuda3std3__48in_placeE,(_ZN40_INTERNAL_1121d1c2_4_k_cu_5c197b03_270174cuda3std6ranges3__45__cpo9iter_moveE - _ZN40_INTERNAL_1121d1c2_4_k_cu_5c197b03_270174cuda3std3__48in_placeE)
_ZN40_INTERNAL_1121d1c2_4_k_cu_5c197b03_270174cuda3std3__48in_placeE:
	.zero		1
	.type		_ZN40_INTERNAL_1121d1c2_4_k_cu_5c197b03_270174cuda3std6ranges3__45__cpo9iter_moveE,@object
	.size		_ZN40_INTERNAL_1121d1c2_4_k_cu_5c197b03_270174cuda3std6ranges3__45__cpo9iter_moveE,(_ZN40_INTERNAL_1121d1c2_4_k_cu_5c197b03_270174cuda3std3__45__cpo5beginE - _ZN40_INTERNAL_1121d1c2_4_k_cu_5c197b03_270174cuda3std6ranges3__45__cpo9iter_moveE)
_ZN40_INTERNAL_1121d1c2_4_k_cu_5c197b03_270174cuda3std6ranges3__45__cpo9iter_moveE:
	.zero		1
	.type		_ZN40_INTERNAL_1121d1c2_4_k_cu_5c197b03_270174cuda3std3__45__cpo5beginE,@object
	.size		_ZN40_INTERNAL_1121d1c2_4_k_cu_5c197b03_270174cuda3std3__45__cpo5beginE,(_ZN40_INTERNAL_1121d1c2_4_k_cu_5c197b03_270174cuda3std3__442_GLOBAL__N__1121d1c2_4_k_cu_5c197b03_270176ignoreE - _ZN40_INTERNAL_1121d1c2_4_k_cu_5c197b03_270174cuda3std3__45__cpo5beginE)
_ZN40_INTERNAL_1121d1c2_4_k_cu_5c197b03_270174cuda3std3__45__cpo5beginE:
	.zero		1
	.type		_ZN40_INTERNAL_1121d1c2_4_k_cu_5c197b03_270174cuda3std3__442_GLOBAL__N__1121d1c2_4_k_cu_5c197b03_270176ignoreE,@object
	.size		_ZN40_INTERNAL_1121d1c2_4_k_cu_5c197b03_270174cuda3std3__442_GLOBAL__N__1121d1c2_4_k_cu_5c197b03_270176ignoreE,(_ZN40_INTERNAL_1121d1c2_4_k_cu_5c197b03_270174cute7productE - _ZN40_INTERNAL_1121d1c2_4_k_cu_5c197b03_270174cuda3std3__442_GLOBAL__N__1121d1c2_4_k_cu_5c197b03_270176ignoreE)
_ZN40_INTERNAL_1121d1c2_4_k_cu_5c197b03_270174cuda3std3__442_GLOBAL__N__1121d1c2_4_k_cu_5c197b03_270176ignoreE:
	.zero		1
	.type		_ZN40_INTERNAL_1121d1c2_4_k_cu_5c197b03_270174cute7productE,@object
	.size		_ZN40_INTERNAL_1121d1c2_4_k_cu_5c197b03_270174cute7productE,(_ZN40_INTERNAL_1121d1c2_4_k_cu_5c197b03_270174cuda3std3__45__cpo3endE - _ZN40_INTERNAL_1121d1c2_4_k_cu_5c197b03_270174cute7productE)
_ZN40_INTERNAL_1121d1c2_4_k_cu_5c197b03_270174cute7productE:
	.zero		1
	.type		_ZN40_INTERNAL_1121d1c2_4_k_cu_5c197b03_270174cuda3std3__45__cpo3endE,@object
	.size		_ZN40_INTERNAL_1121d1c2_4_k_cu_5c197b03_270174cuda3std3__45__cpo3endE,(_ZN40_INTERNAL_1121d1c2_4_k_cu_5c197b03_270174cuda3std3__419piecewise_constructE - _ZN40_INTERNAL_1121d1c2_4_k_cu_5c197b03_270174cuda3std3__45__cpo3endE)
_ZN40_INTERNAL_1121d1c2_4_k_cu_5c197b03_270174cuda3std3__45__cpo3endE:
	.zero		1
	.type		_ZN40_INTERNAL_1121d1c2_4_k_cu_5c197b03_270174cuda3std3__419piecewise_constructE,@object
	.size		_ZN40_INTERNAL_1121d1c2_4_k_cu_5c197b03_270174cuda3std3__419piecewise_constructE,(_ZN40_INTERNAL_1121d1c2_4_k_cu_5c197b03_270174cuda3std3__45__cpo4cendE - _ZN40_INTERNAL_1121d1c2_4_k_cu_5c197b03_270174cuda3std3__419piecewise_constructE)
_ZN40_INTERNAL_1121d1c2_4_k_cu_5c197b03_270174cuda3std3__419piecewise_constructE:
	.zero		1
	.type		_ZN40_INTERNAL_1121d1c2_4_k_cu_5c197b03_270174cuda3std3__45__cpo4cendE,@object
	.size		_ZN40_INTERNAL_1121d1c2_4_k_cu_5c197b03_270174cuda3std3__45__cpo4cendE,(_ZN40_INTERNAL_1121d1c2_4_k_cu_5c197b03_270174cuda3std6ranges3__45__cpo4swapE - _ZN40_INTERNAL_1121d1c2_4_k_cu_5c197b03_270174cuda3std3__45__cpo4cendE)
_ZN40_INTERNAL_1121d1c2_4_k_cu_5c197b03_270174cuda3std3__45__cpo4cendE:
	.zero		1
	.type		_ZN40_INTERNAL_1121d1c2_4_k_cu_5c197b03_270174cuda3std6ranges3__45__cpo4swapE,@object
	.size		_ZN40_INTERNAL_1121d1c2_4_k_cu_5c197b03_270174cuda3std6ranges3__45__cpo4swapE,(.L_8 - _ZN40_INTERNAL_1121d1c2_4_k_cu_5c197b03_270174cuda3std6ranges3__45__cpo4swapE)
_ZN40_INTERNAL_1121d1c2_4_k_cu_5c197b03_270174cuda3std6ranges3__45__cpo4swapE:
	.zero		1
.L_8:


//--------------------- .nv.constant0._ZN7cutlass13device_kernelINS_4gemm6kernel13GemmUniversalIN4cute5tupleIJiiiiEEENS1_10collective13CollectiveMmaINS1_34MainloopSm90TmaGmmaWarpSpecializedILi9ENS5_IJNS4_1CILi1EEENSA_ILi4EEESB_EEENS1_35KernelTmaWarpSpecializedCooperativeEEENS5_IJNSA_ILi256EEENSA_ILi128EEENSA_ILi64EEEEEEaNS5_IJlSB_lEEEaSK_NS4_8TiledMMAINS4_8MMA_AtomIJNS4_4SM904GMMA27MMA_64x128x32_S32S8S8_SS_TNEEEENS4_6LayoutINS5_IJNSA_ILi2EEESB_SB_EEENS5_IJSB_NSA_ILi0EEESU_EEEEENS5_IJNS4_10UnderscoreESX_SX_EEEEENS4_23SM90_TMA_LOAD_MULTICASTENS4_14ComposedLayoutINS4_7SwizzleILi2ELi4ELi3EEENS4_18smem_ptr_flag_bitsILi8EEENSR_INS5_IJNSA_ILi8EEESI_EEENS5_IJSI_SB_EEEEEEEvNS4_8identityENS4_13SM90_TMA_LOADES1A_vS1B_EENS_8epilogue10collective6detail29Sm90TmaWarpSpecializedAdapterINS1F_15DefaultEpilogueIaSK_SK_NS1E_6thread17LinearCombinationIaLi1EiiLNS1J_9ScaleType4KindE0ELNS_15FloatRoundStyleE2EaEENS1_15EpilogueDefaultEEEEEvvEEEEvNT_6ParamsE --------------------------
	.section	.nv.constant0._ZN7cutlass13device_kernelINS_4gemm6kernel13GemmUniversalIN4cute5tupleIJiiiiEEENS1_10collective13CollectiveMmaINS1_34MainloopSm90TmaGmmaWarpSpecializedILi9ENS5_IJNS4_1CILi1EEENSA_ILi4EEESB_EEENS1_35KernelTmaWarpSpecializedCooperativeEEENS5_IJNSA_ILi256EEENSA_ILi128EEENSA_ILi64EEEEEEaNS5_IJlSB_lEEEaSK_NS4_8TiledMMAINS4_8MMA_AtomIJNS4_4SM904GMMA27MMA_64x128x32_S32S8S8_SS_TNEEEENS4_6LayoutINS5_IJNSA_ILi2EEESB_SB_EEENS5_IJSB_NSA_ILi0EEESU_EEEEENS5_IJNS4_10UnderscoreESX_SX_EEEEENS4_23SM90_TMA_LOAD_MULTICASTENS4_14ComposedLayoutINS4_7SwizzleILi2ELi4ELi3EEENS4_18smem_ptr_flag_bitsILi8EEENSR_INS5_IJNSA_ILi8EEESI_EEENS5_IJSI_SB_EEEEEEEvNS4_8identityENS4_13SM90_TMA_LOADES1A_vS1B_EENS_8epilogue10collective6detail29Sm90TmaWarpSpecializedAdapterINS1F_15DefaultEpilogueIaSK_SK_NS1E_6thread17LinearCombinationIaLi1EiiLNS1J_9ScaleType4KindE0ELNS_15FloatRoundStyleE2EaEENS1_15EpilogueDefaultEEEEEvvEEEEvNT_6ParamsE,"a",@progbits
	.sectionflags	@""
	.align	4
.nv.constant0._ZN7cutlass13device_kernelINS_4gemm6kernel13GemmUniversalIN4cute5tupleIJiiiiEEENS1_10collective13CollectiveMmaINS1_34MainloopSm90TmaGmmaWarpSpecializedILi9ENS5_IJNS4_1CILi1EEENSA_ILi4EEESB_EEENS1_35KernelTmaWarpSpecializedCooperativeEEENS5_IJNSA_ILi256EEENSA_ILi128EEENSA_ILi64EEEEEEaNS5_IJlSB_lEEEaSK_NS4_8TiledMMAINS4_8MMA_AtomIJNS4_4SM904GMMA27MMA_64x128x32_S32S8S8_SS_TNEEEENS4_6LayoutINS5_IJNSA_ILi2EEESB_SB_EEENS5_IJSB_NSA_ILi0EEESU_EEEEENS5_IJNS4_10UnderscoreESX_SX_EEEEENS4_23SM90_TMA_LOAD_MULTICASTENS4_14ComposedLayoutINS4_7SwizzleILi2ELi4ELi3EEENS4_18smem_ptr_flag_bitsILi8EEENSR_INS5_IJNSA_ILi8EEESI_EEENS5_IJSI_SB_EEEEEEEvNS4_8identityENS4_13SM90_TMA_LOADES1A_vS1B_EENS_8epilogue10collective6detail29Sm90TmaWarpSpecializedAdapterINS1F_15DefaultEpilogueIaSK_SK_NS1E_6thread17LinearCombinationIaLi1EiiLNS1J_9ScaleType4KindE0ELNS_15FloatRoundStyleE2EaEENS1_15EpilogueDefaultEEEEEvvEEEEvNT_6ParamsE:
	.zero		1664


//--------------------- SYMBOLS --------------------------

	.type		.nv.reservedSmem.offset0,@object
	.size		.nv.reservedSmem.offset0,0x4
	.type		__assertfail,@function
